//
// Generated by NVIDIA NVVM Compiler
//
// Compiler Build ID: CL-36424714
// Cuda compilation tools, release 13.0, V13.0.88
// Based on NVVM 20.0.0
//

.version 9.0
.target sm_100
.address_size 64

	// .globl	_Z8printArrPf
.extern .func  (.param .b32 func_retval0) vprintf
(
	.param .b64 vprintf_param_0,
	.param .b64 vprintf_param_1
)
;
// _ZZ14naiveSharedMemPfS_S_iE3rab has been demoted
.global .align 1 .b8 $str[29] = {70, 114, 111, 109, 32, 80, 114, 105, 110, 116, 65, 114, 114, 58, 32, 114, 101, 115, 91, 37, 100, 93, 32, 61, 32, 37, 102, 10};

.visible .entry _Z8printArrPf(
	.param .u64 .ptr .align 1 _Z8printArrPf_param_0
)
{
	.local .align 16 .b8 	__local_depot0[16];
	.reg .b64 	%SP;
	.reg .b64 	%SPL;
	.reg .b32 	%r<7>;
	.reg .b32 	%f<2>;
	.reg .b64 	%rd<9>;
	.reg .b64 	%fd<2>;

	mov.u64 	%SPL, __local_depot0;
	cvta.local.u64 	%SP, %SPL;
	ld.param.u64 	%rd1, [_Z8printArrPf_param_0];
	cvta.to.global.u64 	%rd2, %rd1;
	add.u64 	%rd3, %SP, 0;
	add.u64 	%rd4, %SPL, 0;
	mov.u32 	%r1, %tid.x;
	mov.u32 	%r2, %ctaid.x;
	mov.u32 	%r3, %ntid.x;
	mad.lo.s32 	%r4, %r2, %r3, %r1;
	mul.wide.s32 	%rd5, %r4, 4;
	add.s64 	%rd6, %rd2, %rd5;
	ld.global.f32 	%f1, [%rd6];
	cvt.f64.f32 	%fd1, %f1;
	st.local.u32 	[%rd4], %r4;
	st.local.f64 	[%rd4+8], %fd1;
	mov.u64 	%rd7, $str;
	cvta.global.u64 	%rd8, %rd7;
	{ // callseq 0, 0
	.param .b64 param0;
	st.param.b64 	[param0], %rd8;
	.param .b64 param1;
	st.param.b64 	[param1], %rd3;
	.param .b32 retval0;
	call.uni (retval0), 
	vprintf, 
	(
	param0, 
	param1
	);
	ld.param.b32 	%r5, [retval0];
	} // callseq 0
	ret;

}
	// .globl	_Z5alignPfS_ii
.visible .entry _Z5alignPfS_ii(
	.param .u64 .ptr .align 1 _Z5alignPfS_ii_param_0,
	.param .u64 .ptr .align 1 _Z5alignPfS_ii_param_1,
	.param .u32 _Z5alignPfS_ii_param_2,
	.param .u32 _Z5alignPfS_ii_param_3
)
{
	.reg .b32 	%r<7>;
	.reg .b32 	%f<2>;
	.reg .b64 	%rd<9>;

	ld.param.u64 	%rd1, [_Z5alignPfS_ii_param_0];
	ld.param.u64 	%rd2, [_Z5alignPfS_ii_param_1];
	ld.param.u32 	%r1, [_Z5alignPfS_ii_param_3];
	cvta.to.global.u64 	%rd3, %rd2;
	cvta.to.global.u64 	%rd4, %rd1;
	mov.u32 	%r2, %tid.x;
	mov.u32 	%r3, %ctaid.x;
	mov.u32 	%r4, %ntid.x;
	mad.lo.s32 	%r5, %r3, %r4, %r2;
	mul.lo.s32 	%r6, %r1, %r5;
	mul.wide.s32 	%rd5, %r6, 4;
	add.s64 	%rd6, %rd4, %rd5;
	ld.global.f32 	%f1, [%rd6];
	mul.wide.s32 	%rd7, %r5, 4;
	add.s64 	%rd8, %rd3, %rd7;
	st.global.f32 	[%rd8], %f1;
	ret;

}
	// .globl	_Z14naiveGlobalMemPfS_S_i
.visible .entry _Z14naiveGlobalMemPfS_S_i(
	.param .u64 .ptr .align 1 _Z14naiveGlobalMemPfS_S_i_param_0,
	.param .u64 .ptr .align 1 _Z14naiveGlobalMemPfS_S_i_param_1,
	.param .u64 .ptr .align 1 _Z14naiveGlobalMemPfS_S_i_param_2,
	.param .u32 _Z14naiveGlobalMemPfS_S_i_param_3
)
{
	.reg .pred 	%p<13>;
	.reg .b32 	%r<68>;
	.reg .b32 	%f<22>;
	.reg .b64 	%rd<24>;

	ld.param.u64 	%rd2, [_Z14naiveGlobalMemPfS_S_i_param_0];
	ld.param.u64 	%rd3, [_Z14naiveGlobalMemPfS_S_i_param_1];
	ld.param.u64 	%rd4, [_Z14naiveGlobalMemPfS_S_i_param_2];
	ld.param.u32 	%r29, [_Z14naiveGlobalMemPfS_S_i_param_3];
	mov.u32 	%r1, %tid.x;
	setp.lt.s32 	%p1, %r29, 2;
	mov.b32 	%r57, 1;
	@%p1 bra 	$L__BB2_3;
	mov.b32 	%r57, 1;
	mov.u32 	%r55, %r29;
$L__BB2_2:
	shr.u32 	%r4, %r55, 1;
	add.s32 	%r57, %r57, 1;
	setp.gt.u32 	%p2, %r55, 3;
	mov.u32 	%r55, %r4;
	@%p2 bra 	$L__BB2_2;
$L__BB2_3:
	mov.u32 	%r32, %ntid.x;
	mov.u32 	%r33, %ctaid.x;
	mul.lo.s32 	%r34, %r32, %r33;
	shl.b32 	%r35, %r34, 1;
	add.s32 	%r36, %r35, %r1;
	cvta.to.global.u64 	%rd5, %rd2;
	mul.wide.s32 	%rd6, %r36, 4;
	add.s64 	%rd7, %rd5, %rd6;
	ld.global.f32 	%f1, [%rd7];
	cvta.to.global.u64 	%rd8, %rd3;
	add.s64 	%rd9, %rd8, %rd6;
	ld.global.f32 	%f2, [%rd9];
	shr.u32 	%r37, %r29, 31;
	add.s32 	%r38, %r29, %r37;
	shr.s32 	%r39, %r38, 1;
	mul.wide.s32 	%rd10, %r39, 4;
	add.s64 	%rd11, %rd7, %rd10;
	ld.global.f32 	%f3, [%rd11];
	add.s64 	%rd12, %rd9, %rd10;
	ld.global.f32 	%f4, [%rd12];
	mul.f32 	%f5, %f3, %f4;
	fma.rn.f32 	%f6, %f1, %f2, %f5;
	cvta.to.global.u64 	%rd13, %rd4;
	add.s64 	%rd1, %rd13, %rd6;
	st.global.f32 	[%rd1], %f6;
	setp.lt.u32 	%p3, %r57, 2;
	@%p3 bra 	$L__BB2_20;
	shr.s32 	%r40, %r29, 31;
	shr.u32 	%r41, %r40, 30;
	add.s32 	%r42, %r29, %r41;
	shr.s32 	%r60, %r42, 2;
	add.s32 	%r8, %r57, -1;
	add.s32 	%r43, %r57, -2;
	and.b32  	%r9, %r8, 3;
	setp.lt.u32 	%p4, %r43, 3;
	@%p4 bra 	$L__BB2_15;
	and.b32  	%r44, %r8, -4;
	neg.s32 	%r58, %r44;
$L__BB2_6:
	setp.ge.u32 	%p5, %r1, %r60;
	@%p5 bra 	$L__BB2_8;
	mul.wide.s32 	%rd14, %r60, 4;
	add.s64 	%rd15, %rd1, %rd14;
	ld.global.f32 	%f7, [%rd15];
	ld.global.f32 	%f8, [%rd1];
	add.f32 	%f9, %f7, %f8;
	st.global.f32 	[%rd1], %f9;
	shr.u32 	%r45, %r60, 31;
	add.s32 	%r46, %r60, %r45;
	shr.s32 	%r60, %r46, 1;
$L__BB2_8:
	bar.sync 	0;
	setp.ge.u32 	%p6, %r1, %r60;
	@%p6 bra 	$L__BB2_10;
	mul.wide.s32 	%rd16, %r60, 4;
	add.s64 	%rd17, %rd1, %rd16;
	ld.global.f32 	%f10, [%rd17];
	ld.global.f32 	%f11, [%rd1];
	add.f32 	%f12, %f10, %f11;
	st.global.f32 	[%rd1], %f12;
	shr.u32 	%r47, %r60, 31;
	add.s32 	%r48, %r60, %r47;
	shr.s32 	%r60, %r48, 1;
$L__BB2_10:
	bar.sync 	0;
	setp.ge.u32 	%p7, %r1, %r60;
	@%p7 bra 	$L__BB2_12;
	mul.wide.s32 	%rd18, %r60, 4;
	add.s64 	%rd19, %rd1, %rd18;
	ld.global.f32 	%f13, [%rd19];
	ld.global.f32 	%f14, [%rd1];
	add.f32 	%f15, %f13, %f14;
	st.global.f32 	[%rd1], %f15;
	shr.u32 	%r49, %r60, 31;
	add.s32 	%r50, %r60, %r49;
	shr.s32 	%r60, %r50, 1;
$L__BB2_12:
	bar.sync 	0;
	setp.ge.u32 	%p8, %r1, %r60;
	@%p8 bra 	$L__BB2_14;
	mul.wide.s32 	%rd20, %r60, 4;
	add.s64 	%rd21, %rd1, %rd20;
	ld.global.f32 	%f16, [%rd21];
	ld.global.f32 	%f17, [%rd1];
	add.f32 	%f18, %f16, %f17;
	st.global.f32 	[%rd1], %f18;
	shr.u32 	%r51, %r60, 31;
	add.s32 	%r52, %r60, %r51;
	shr.s32 	%r60, %r52, 1;
$L__BB2_14:
	bar.sync 	0;
	add.s32 	%r58, %r58, 4;
	setp.ne.s32 	%p9, %r58, 0;
	@%p9 bra 	$L__BB2_6;
$L__BB2_15:
	setp.eq.s32 	%p10, %r9, 0;
	@%p10 bra 	$L__BB2_20;
	neg.s32 	%r65, %r9;
$L__BB2_17:
	.pragma "nounroll";
	setp.ge.u32 	%p11, %r1, %r60;
	@%p11 bra 	$L__BB2_19;
	mul.wide.s32 	%rd22, %r60, 4;
	add.s64 	%rd23, %rd1, %rd22;
	ld.global.f32 	%f19, [%rd23];
	ld.global.f32 	%f20, [%rd1];
	add.f32 	%f21, %f19, %f20;
	st.global.f32 	[%rd1], %f21;
	shr.u32 	%r53, %r60, 31;
	add.s32 	%r54, %r60, %r53;
	shr.s32 	%r60, %r54, 1;
$L__BB2_19:
	bar.sync 	0;
	add.s32 	%r65, %r65, 1;
	setp.ne.s32 	%p12, %r65, 0;
	@%p12 bra 	$L__BB2_17;
$L__BB2_20:
	ret;

}
	// .globl	_Z14naiveSharedMemPfS_S_i
.visible .entry _Z14naiveSharedMemPfS_S_i(
	.param .u64 .ptr .align 1 _Z14naiveSharedMemPfS_S_i_param_0,
	.param .u64 .ptr .align 1 _Z14naiveSharedMemPfS_S_i_param_1,
	.param .u64 .ptr .align 1 _Z14naiveSharedMemPfS_S_i_param_2,
	.param .u32 _Z14naiveSharedMemPfS_S_i_param_3
)
{
	.reg .pred 	%p<13>;
	.reg .b32 	%r<60>;
	.reg .b32 	%f<20>;
	.reg .b64 	%rd<10>;
	// demoted variable
	.shared .align 4 .b8 _ZZ14naiveSharedMemPfS_S_iE3rab[12288];
	ld.param.u64 	%rd2, [_Z14naiveSharedMemPfS_S_i_param_0];
	ld.param.u64 	%rd3, [_Z14naiveSharedMemPfS_S_i_param_1];
	ld.param.u64 	%rd1, [_Z14naiveSharedMemPfS_S_i_param_2];
	ld.param.u32 	%r48, [_Z14naiveSharedMemPfS_S_i_param_3];
	cvta.to.global.u64 	%rd4, %rd3;
	cvta.to.global.u64 	%rd5, %rd2;
	mov.u32 	%r1, %tid.x;
	mul.wide.u32 	%rd6, %r1, 4;
	add.s64 	%rd7, %rd5, %rd6;
	ld.global.f32 	%f1, [%rd7];
	shl.b32 	%r31, %r1, 2;
	mov.u32 	%r32, _ZZ14naiveSharedMemPfS_S_iE3rab;
	add.s32 	%r2, %r32, %r31;
	st.shared.f32 	[%r2+4096], %f1;
	add.s64 	%rd8, %rd4, %rd6;
	ld.global.f32 	%f2, [%rd8];
	st.shared.f32 	[%r2+8192], %f2;
	mul.f32 	%f3, %f1, %f2;
	st.shared.f32 	[%r2], %f3;
	shr.u32 	%r33, %r48, 31;
	add.s32 	%r34, %r48, %r33;
	shr.s32 	%r52, %r34, 1;
	setp.lt.s32 	%p1, %r48, 2;
	mov.b32 	%r49, 1;
	@%p1 bra 	$L__BB3_3;
	mov.b32 	%r49, 1;
$L__BB3_2:
	shr.u32 	%r9, %r48, 1;
	add.s32 	%r49, %r49, 1;
	setp.gt.u32 	%p2, %r48, 3;
	mov.u32 	%r48, %r9;
	@%p2 bra 	$L__BB3_2;
$L__BB3_3:
	and.b32  	%r5, %r49, 3;
	setp.lt.u32 	%p3, %r49, 4;
	@%p3 bra 	$L__BB3_14;
	and.b32  	%r36, %r49, -4;
	neg.s32 	%r50, %r36;
$L__BB3_5:
	setp.ge.s32 	%p4, %r1, %r52;
	@%p4 bra 	$L__BB3_7;
	shl.b32 	%r37, %r52, 2;
	add.s32 	%r38, %r2, %r37;
	ld.shared.f32 	%f4, [%r38];
	ld.shared.f32 	%f5, [%r2];
	add.f32 	%f6, %f4, %f5;
	st.shared.f32 	[%r2], %f6;
	shr.u32 	%r52, %r52, 1;
$L__BB3_7:
	bar.sync 	0;
	setp.ge.s32 	%p5, %r1, %r52;
	@%p5 bra 	$L__BB3_9;
	shl.b32 	%r39, %r52, 2;
	add.s32 	%r40, %r2, %r39;
	ld.shared.f32 	%f7, [%r40];
	ld.shared.f32 	%f8, [%r2];
	add.f32 	%f9, %f7, %f8;
	st.shared.f32 	[%r2], %f9;
	shr.u32 	%r52, %r52, 1;
$L__BB3_9:
	bar.sync 	0;
	setp.ge.s32 	%p6, %r1, %r52;
	@%p6 bra 	$L__BB3_11;
	shl.b32 	%r41, %r52, 2;
	add.s32 	%r42, %r2, %r41;
	ld.shared.f32 	%f10, [%r42];
	ld.shared.f32 	%f11, [%r2];
	add.f32 	%f12, %f10, %f11;
	st.shared.f32 	[%r2], %f12;
	shr.u32 	%r52, %r52, 1;
$L__BB3_11:
	bar.sync 	0;
	setp.ge.s32 	%p7, %r1, %r52;
	@%p7 bra 	$L__BB3_13;
	shl.b32 	%r43, %r52, 2;
	add.s32 	%r44, %r2, %r43;
	ld.shared.f32 	%f13, [%r44];
	ld.shared.f32 	%f14, [%r2];
	add.f32 	%f15, %f13, %f14;
	st.shared.f32 	[%r2], %f15;
	shr.u32 	%r52, %r52, 1;
$L__BB3_13:
	bar.sync 	0;
	add.s32 	%r50, %r50, 4;
	setp.ne.s32 	%p8, %r50, 0;
	@%p8 bra 	$L__BB3_5;
$L__BB3_14:
	setp.eq.s32 	%p9, %r5, 0;
	@%p9 bra 	$L__BB3_19;
	neg.s32 	%r57, %r5;
$L__BB3_16:
	.pragma "nounroll";
	setp.ge.s32 	%p10, %r1, %r52;
	@%p10 bra 	$L__BB3_18;
	shl.b32 	%r45, %r52, 2;
	add.s32 	%r46, %r2, %r45;
	ld.shared.f32 	%f16, [%r46];
	ld.shared.f32 	%f17, [%r2];
	add.f32 	%f18, %f16, %f17;
	st.shared.f32 	[%r2], %f18;
	shr.u32 	%r52, %r52, 1;
$L__BB3_18:
	bar.sync 	0;
	add.s32 	%r57, %r57, 1;
	setp.ne.s32 	%p11, %r57, 0;
	@%p11 bra 	$L__BB3_16;
$L__BB3_19:
	setp.ne.s32 	%p12, %r1, 0;
	@%p12 bra 	$L__BB3_21;
	ld.shared.f32 	%f19, [_ZZ14naiveSharedMemPfS_S_iE3rab];
	cvta.to.global.u64 	%rd9, %rd1;
	st.global.f32 	[%rd9], %f19;
$L__BB3_21:
	ret;

}
	// .globl	_Z12naiveWarpRedPfS_S_i
.visible .entry _Z12naiveWarpRedPfS_S_i(
	.param .u64 .ptr .align 1 _Z12naiveWarpRedPfS_S_i_param_0,
	.param .u64 .ptr .align 1 _Z12naiveWarpRedPfS_S_i_param_1,
	.param .u64 .ptr .align 1 _Z12naiveWarpRedPfS_S_i_param_2,
	.param .u32 _Z12naiveWarpRedPfS_S_i_param_3
)
{
	.reg .pred 	%p<29>;
	.reg .b32 	%r<67>;
	.reg .b32 	%f<35>;
	.reg .b64 	%rd<10>;

	ld.param.u64 	%rd1, [_Z12naiveWarpRedPfS_S_i_param_0];
	ld.param.u64 	%rd2, [_Z12naiveWarpRedPfS_S_i_param_1];
	ld.param.u64 	%rd3, [_Z12naiveWarpRedPfS_S_i_param_2];
	ld.param.u32 	%r54, [_Z12naiveWarpRedPfS_S_i_param_3];
	mov.u32 	%r1, %tid.x;
	shr.u32 	%r35, %r54, 31;
	add.s32 	%r36, %r54, %r35;
	shr.s32 	%r59, %r36, 1;
	setp.lt.s32 	%p1, %r54, 2;
	mov.b32 	%r56, 0;
	@%p1 bra 	$L__BB4_3;
	mov.b32 	%r55, 1;
$L__BB4_2:
	mov.u32 	%r56, %r55;
	shr.u32 	%r5, %r54, 1;
	add.s32 	%r55, %r56, 1;
	setp.gt.u32 	%p2, %r54, 3;
	mov.u32 	%r54, %r5;
	@%p2 bra 	$L__BB4_2;
$L__BB4_3:
	cvta.to.global.u64 	%rd4, %rd1;
	mul.wide.u32 	%rd5, %r1, 4;
	add.s64 	%rd6, %rd4, %rd5;
	ld.global.f32 	%f17, [%rd6];
	cvta.to.global.u64 	%rd7, %rd2;
	add.s64 	%rd8, %rd7, %rd5;
	ld.global.f32 	%f18, [%rd8];
	mul.f32 	%f26, %f17, %f18;
	setp.eq.s32 	%p3, %r56, 0;
	@%p3 bra 	$L__BB4_20;
	and.b32  	%r8, %r56, 3;
	setp.lt.u32 	%p4, %r56, 4;
	@%p4 bra 	$L__BB4_15;
	and.b32  	%r38, %r56, -4;
	neg.s32 	%r57, %r38;
$L__BB4_6:
	setp.ge.s32 	%p5, %r1, %r59;
	setp.lt.s32 	%p6, %r1, %r59;
	mov.b32 	%r39, -1;
	vote.sync.ballot.b32 	%r12, %p6, %r39;
	@%p5 bra 	$L__BB4_8;
	mov.b32 	%r40, %f26;
	shfl.sync.up.b32	%r41|%p8, %r40, %r59, 0, %r12;
	mov.b32 	%f20, %r41;
	add.f32 	%f26, %f26, %f20;
	shr.u32 	%r59, %r59, 1;
$L__BB4_8:
	setp.ge.s32 	%p9, %r1, %r59;
	setp.lt.s32 	%p10, %r1, %r59;
	mov.b32 	%r42, -1;
	vote.sync.ballot.b32 	%r15, %p10, %r42;
	@%p9 bra 	$L__BB4_10;
	mov.b32 	%r43, %f26;
	shfl.sync.up.b32	%r44|%p12, %r43, %r59, 0, %r15;
	mov.b32 	%f21, %r44;
	add.f32 	%f26, %f26, %f21;
	shr.u32 	%r59, %r59, 1;
$L__BB4_10:
	setp.ge.s32 	%p13, %r1, %r59;
	setp.lt.s32 	%p14, %r1, %r59;
	mov.b32 	%r45, -1;
	vote.sync.ballot.b32 	%r18, %p14, %r45;
	@%p13 bra 	$L__BB4_12;
	mov.b32 	%r46, %f26;
	shfl.sync.up.b32	%r47|%p16, %r46, %r59, 0, %r18;
	mov.b32 	%f22, %r47;
	add.f32 	%f26, %f26, %f22;
	shr.u32 	%r59, %r59, 1;
$L__BB4_12:
	setp.ge.s32 	%p17, %r1, %r59;
	setp.lt.s32 	%p18, %r1, %r59;
	mov.b32 	%r48, -1;
	vote.sync.ballot.b32 	%r21, %p18, %r48;
	@%p17 bra 	$L__BB4_14;
	mov.b32 	%r49, %f26;
	shfl.sync.up.b32	%r50|%p20, %r49, %r59, 0, %r21;
	mov.b32 	%f23, %r50;
	add.f32 	%f26, %f26, %f23;
	shr.u32 	%r59, %r59, 1;
$L__BB4_14:
	add.s32 	%r57, %r57, 4;
	setp.ne.s32 	%p21, %r57, 0;
	@%p21 bra 	$L__BB4_6;
$L__BB4_15:
	setp.eq.s32 	%p22, %r8, 0;
	@%p22 bra 	$L__BB4_20;
	neg.s32 	%r64, %r8;
$L__BB4_17:
	.pragma "nounroll";
	setp.ge.s32 	%p23, %r1, %r59;
	setp.lt.s32 	%p24, %r1, %r59;
	mov.b32 	%r51, -1;
	vote.sync.ballot.b32 	%r29, %p24, %r51;
	@%p23 bra 	$L__BB4_19;
	mov.b32 	%r52, %f26;
	shfl.sync.up.b32	%r53|%p26, %r52, %r59, 0, %r29;
	mov.b32 	%f24, %r53;
	add.f32 	%f26, %f26, %f24;
	shr.u32 	%r59, %r59, 1;
$L__BB4_19:
	add.s32 	%r64, %r64, 1;
	setp.ne.s32 	%p27, %r64, 0;
	@%p27 bra 	$L__BB4_17;
$L__BB4_20:
	setp.ne.s32 	%p28, %r1, 0;
	@%p28 bra 	$L__BB4_22;
	cvta.to.global.u64 	%rd9, %rd3;
	st.global.f32 	[%rd9], %f26;
$L__BB4_22:
	ret;

}


// ===== COMPILED SASS (sm_100) =====

	.target	sm_100

	.elftype	@"ET_EXEC"


//--------------------- .note.nv.tkinfo           --------------------------
	.section	.note.nv.tkinfo,"",@"SHT_NOTE"
	.sectionflags	@"SHF_NOTE_NV_TKINFO"
	.tkinfo
        /*0018*/ 	.word	0x00000002
        /*0030*/ 	.string	""
        /*0030*/ 	.string	"ptxas"
        /*0030*/ 	.string	"Cuda compilation tools, release 13.0, V13.0.88"
        /*0030*/ 	.string	"Build cuda_13.0.r13.0/compiler.36424714_0"
        /*0030*/ 	.string	"-arch sm_100 -m 64 "



//--------------------- .note.nv.cuinfo           --------------------------
	.section	.note.nv.cuinfo,"",@"SHT_NOTE"
	.sectionflags	@"SHF_NOTE_NV_CUINFO"
        /*0018*/ 	.short	0x0002
        /*001a*/ 	.short	0x0064
        /*001c*/ 	.short	0x0082
	.zero		2


//--------------------- .nv.info                  --------------------------
	.section	.nv.info,"",@"SHT_CUDA_INFO"
	.align	4


	//----- nvinfo : EIATTR_REGCOUNT
	.align		4
        /*0000*/ 	.byte	0x04, 0x2f
        /*0002*/ 	.short	(.L_2 - .L_1)
	.align		4
.L_1:
        /*0004*/ 	.word	index@(_Z8printArrPf)
        /*0008*/ 	.word	0x00000018


	//----- nvinfo : EIATTR_FRAME_SIZE
	.align		4
.L_2:
        /*000c*/ 	.byte	0x04, 0x11
        /*000e*/ 	.short	(.L_4 - .L_3)
	.align		4
.L_3:
        /*0010*/ 	.word	index@(_Z8printArrPf)
        /*0014*/ 	.word	0x00000010


	//----- nvinfo : EIATTR_REGCOUNT
	.align		4
.L_4:
        /*0018*/ 	.byte	0x04, 0x2f
        /*001a*/ 	.short	(.L_6 - .L_5)
	.align		4
.L_5:
        /*001c*/ 	.word	index@(_Z5alignPfS_ii)
        /*0020*/ 	.word	0x0000000a


	//----- nvinfo : EIATTR_FRAME_SIZE
	.align		4
.L_6:
        /*0024*/ 	.byte	0x04, 0x11
        /*0026*/ 	.short	(.L_8 - .L_7)
	.align		4
.L_7:
        /*0028*/ 	.word	index@(_Z5alignPfS_ii)
        /*002c*/ 	.word	0x00000000


	//----- nvinfo : EIATTR_REGCOUNT
	.align		4
.L_8:
        /*0030*/ 	.byte	0x04, 0x2f
        /*0032*/ 	.short	(.L_10 - .L_9)
	.align		4
.L_9:
        /*0034*/ 	.word	index@(_Z14naiveGlobalMemPfS_S_i)
        /*0038*/ 	.word	0x00000014


	//----- nvinfo : EIATTR_FRAME_SIZE
	.align		4
.L_10:
        /*003c*/ 	.byte	0x04, 0x11
        /*003e*/ 	.short	(.L_12 - .L_11)
	.align		4
.L_11:
        /*0040*/ 	.word	index@(_Z14naiveGlobalMemPfS_S_i)
        /*0044*/ 	.word	0x00000000


	//----- nvinfo : EIATTR_REGCOUNT
	.align		4
.L_12:
        /*0048*/ 	.byte	0x04, 0x2f
        /*004a*/ 	.short	(.L_14 - .L_13)
	.align		4
.L_13:
        /*004c*/ 	.word	index@(_Z14naiveSharedMemPfS_S_i)
        /*0050*/ 	.word	0x0000000c


	//----- nvinfo : EIATTR_FRAME_SIZE
	.align		4
.L_14:
        /*0054*/ 	.byte	0x04, 0x11
        /*0056*/ 	.short	(.L_16 - .L_15)
	.align		4
.L_15:
        /*0058*/ 	.word	index@(_Z14naiveSharedMemPfS_S_i)
        /*005c*/ 	.word	0x00000000


	//----- nvinfo : EIATTR_REGCOUNT
	.align		4
.L_16:
        /*0060*/ 	.byte	0x04, 0x2f
        /*0062*/ 	.short	(.L_18 - .L_17)
	.align		4
.L_17:
        /*0064*/ 	.word	index@(_Z12naiveWarpRedPfS_S_i)
        /*0068*/ 	.word	0x0000000b


	//----- nvinfo : EIATTR_FRAME_SIZE
	.align		4
.L_18:
        /*006c*/ 	.byte	0x04, 0x11
        /*006e*/ 	.short	(.L_20 - .L_19)
	.align		4
.L_19:
        /*0070*/ 	.word	index@(_Z12naiveWarpRedPfS_S_i)
        /*0074*/ 	.word	0x00000000


	//----- nvinfo : EIATTR_MIN_STACK_SIZE
	.align		4
.L_20:
        /*0078*/ 	.byte	0x04, 0x12
        /*007a*/ 	.short	(.L_22 - .L_21)
	.align		4
.L_21:
        /*007c*/ 	.word	index@(_Z12naiveWarpRedPfS_S_i)
        /*0080*/ 	.word	0x00000000


	//----- nvinfo : EIATTR_MIN_STACK_SIZE
	.align		4
.L_22:
        /*0084*/ 	.byte	0x04, 0x12
        /*0086*/ 	.short	(.L_24 - .L_23)
	.align		4
.L_23:
        /*0088*/ 	.word	index@(_Z14naiveSharedMemPfS_S_i)
        /*008c*/ 	.word	0x00000000


	//----- nvinfo : EIATTR_MIN_STACK_SIZE
	.align		4
.L_24:
        /*0090*/ 	.byte	0x04, 0x12
        /*0092*/ 	.short	(.L_26 - .L_25)
	.align		4
.L_25:
        /*0094*/ 	.word	index@(_Z14naiveGlobalMemPfS_S_i)
        /*0098*/ 	.word	0x00000000


	//----- nvinfo : EIATTR_MIN_STACK_SIZE
	.align		4
.L_26:
        /*009c*/ 	.byte	0x04, 0x12
        /*009e*/ 	.short	(.L_28 - .L_27)
	.align		4
.L_27:
        /*00a0*/ 	.word	index@(_Z5alignPfS_ii)
        /*00a4*/ 	.word	0x00000000


	//----- nvinfo : EIATTR_MIN_STACK_SIZE
	.align		4
.L_28:
        /*00a8*/ 	.byte	0x04, 0x12
        /*00aa*/ 	.short	(.L_30 - .L_29)
	.align		4
.L_29:
        /*00ac*/ 	.word	index@(_Z8printArrPf)
        /*00b0*/ 	.word	0x00000010
.L_30:


//--------------------- .nv.compat                --------------------------
	.section	.nv.compat,"",@"SHT_CUDA_COMPAT_INFO"
	.align	4
        /*0000*/ 	.byte	0x02, 0x09, 0x00, 0x00, 0x02, 0x02, 0x01, 0x00, 0x02, 0x05, 0x05, 0x00, 0x03, 0x07, 0x01, 0x01
        /*0010*/ 	.byte	0x02, 0x03, 0x00, 0x00, 0x02, 0x06, 0x01, 0x00, 0x04, 0x0b, 0x08, 0x00, 0x09, 0x00, 0x00, 0x00
        /*0020*/ 	.byte	0x00, 0x00, 0x00, 0x00


//--------------------- .nv.info._Z12naiveWarpRedPfS_S_i --------------------------
	.section	.nv.info._Z12naiveWarpRedPfS_S_i,"",@"SHT_CUDA_INFO"
	.sectionflags	@""
	.align	4


	//----- nvinfo : EIATTR_CUDA_API_VERSION
	.align		4
        /*0000*/ 	.byte	0x04, 0x37
        /*0002*/ 	.short	(.L_32 - .L_31)
.L_31:
        /*0004*/ 	.word	0x00000082


	//----- nvinfo : EIATTR_KPARAM_INFO
	.align		4
.L_32:
        /*0008*/ 	.byte	0x04, 0x17
        /*000a*/ 	.short	(.L_34 - .L_33)
.L_33:
        /*000c*/ 	.word	0x00000000
        /*0010*/ 	.short	0x0003
        /*0012*/ 	.short	0x0018
        /*0014*/ 	.byte	0x00, 0xf0, 0x11, 0x00


	//----- nvinfo : EIATTR_KPARAM_INFO
	.align		4
.L_34:
        /*0018*/ 	.byte	0x04, 0x17
        /*001a*/ 	.short	(.L_36 - .L_35)
.L_35:
        /*001c*/ 	.word	0x00000000
        /*0020*/ 	.short	0x0002
        /*0022*/ 	.short	0x0010
        /*0024*/ 	.byte	0x00, 0xf5, 0x21, 0x00


	//----- nvinfo : EIATTR_KPARAM_INFO
	.align		4
.L_36:
        /*0028*/ 	.byte	0x04, 0x17
        /*002a*/ 	.short	(.L_38 - .L_37)
.L_37:
        /*002c*/ 	.word	0x00000000
        /*0030*/ 	.short	0x0001
        /*0032*/ 	.short	0x0008
        /*0034*/ 	.byte	0x00, 0xf5, 0x21, 0x00


	//----- nvinfo : EIATTR_KPARAM_INFO
	.align		4
.L_38:
        /*0038*/ 	.byte	0x04, 0x17
        /*003a*/ 	.short	(.L_40 - .L_39)
.L_39:
        /*003c*/ 	.word	0x00000000
        /*0040*/ 	.short	0x0000
        /*0042*/ 	.short	0x0000
        /*0044*/ 	.byte	0x00, 0xf5, 0x21, 0x00


	//----- nvinfo : EIATTR_SPARSE_MMA_MASK
	.align		4
.L_40:
        /*0048*/ 	.byte	0x03, 0x50
        /*004a*/ 	.short	0x0000


	//----- nvinfo : EIATTR_MAXREG_COUNT
	.align		4
        /*004c*/ 	.byte	0x03, 0x1b
        /*004e*/ 	.short	0x00ff


	//----- nvinfo : EIATTR_MERCURY_ISA_VERSION
	.align		4
        /*0050*/ 	.byte	0x03, 0x5f
        /*0052*/ 	.short	0x0101


	//----- nvinfo : EIATTR_COOP_GROUP_MASK_REGIDS
	.align		4
        /*0054*/ 	.byte	0x04, 0x29
        /*0056*/ 	.short	(.L_42 - .L_41)


	//   ....[0]....
.L_41:
        /*0058*/ 	.word	0xffffffff


	//   ....[1]....
        /*005c*/ 	.word	0x05000002


	//   ....[2]....
        /*0060*/ 	.word	0xffffffff


	//   ....[3]....
        /*0064*/ 	.word	0x05000002


	//   ....[4]....
        /*0068*/ 	.word	0xffffffff


	//   ....[5]....
        /*006c*/ 	.word	0x05000002


	//   ....[6]....
        /*0070*/ 	.word	0xffffffff


	//   ....[7]....
        /*0074*/ 	.word	0x05000002


	//   ....[8]....
        /*0078*/ 	.word	0xffffffff


	//   ....[9]....
        /*007c*/ 	.word	0x05000002


	//   ....[10]....
        /*0080*/ 	.word	0x05000002


	//   ....[11]....
        /*0084*/ 	.word	0x05000002


	//   ....[12]....
        /*0088*/ 	.word	0x05000002


	//   ....[13]....
        /*008c*/ 	.word	0x05000002


	//   ....[14]....
        /*0090*/ 	.word	0x05000002


	//   ....[15]....
        /*0094*/ 	.word	0x05000002


	//   ....[16]....
        /*0098*/ 	.word	0x05000002


	//   ....[17]....
        /*009c*/ 	.word	0x05000002


	//   ....[18]....
        /*00a0*/ 	.word	0x05000002


	//   ....[19]....
        /*00a4*/ 	.word	0x05000002


	//----- nvinfo : EIATTR_COOP_GROUP_INSTR_OFFSETS
	.align		4
.L_42:
        /*00a8*/ 	.byte	0x04, 0x28
        /*00aa*/ 	.short	(.L_44 - .L_43)


	//   ....[0]....
.L_43:
        /*00ac*/ 	.word	0x00000270


	//   ....[1]....
        /*00b0*/ 	.word	0x000002e0


	//   ....[2]....
        /*00b4*/ 	.word	0x00000360


	//   ....[3]....
        /*00b8*/ 	.word	0x000003b0


	//   ....[4]....
        /*00bc*/ 	.word	0x00000430


	//   ....[5]....
        /*00c0*/ 	.word	0x00000480


	//   ....[6]....
        /*00c4*/ 	.word	0x00000500


	//   ....[7]....
        /*00c8*/ 	.word	0x00000550


	//   ....[8]....
        /*00cc*/ 	.word	0x00000640


	//   ....[9]....
        /*00d0*/ 	.word	0x000006b0


	//   ....[10]....
        /*00d4*/ 	.word	0x000007a0


	//   ....[11]....
        /*00d8*/ 	.word	0x00000810


	//   ....[12]....
        /*00dc*/ 	.word	0x00000890


	//   ....[13]....
        /*00e0*/ 	.word	0x00000900


	//   ....[14]....
        /*00e4*/ 	.word	0x00000980


	//   ....[15]....
        /*00e8*/ 	.word	0x000009f0


	//   ....[16]....
        /*00ec*/ 	.word	0x00000a70


	//   ....[17]....
        /*00f0*/ 	.word	0x00000ae0


	//   ....[18]....
        /*00f4*/ 	.word	0x00000b60


	//   ....[19]....
        /*00f8*/ 	.word	0x00000bd0


	//----- nvinfo : EIATTR_VRC_CTA_INIT_COUNT
	.align		4
.L_44:
        /*00fc*/ 	.byte	0x02, 0x4a
	.zero		1
	.zero		1


	//----- nvinfo : EIATTR_EXIT_INSTR_OFFSETS
	.align		4
        /*0100*/ 	.byte	0x04, 0x1c
        /*0102*/ 	.short	(.L_46 - .L_45)


	//   ....[0]....
.L_45:
        /*0104*/ 	.word	0x00000720


	//   ....[1]....
        /*0108*/ 	.word	0x00000750


	//----- nvinfo : EIATTR_CRS_STACK_SIZE
	.align		4
.L_46:
        /*010c*/ 	.byte	0x04, 0x1e
        /*010e*/ 	.short	(.L_48 - .L_47)
.L_47:
        /*0110*/ 	.word	0x00000000


	//----- nvinfo : EIATTR_CBANK_PARAM_SIZE
	.align		4
.L_48:
        /*0114*/ 	.byte	0x03, 0x19
        /*0116*/ 	.short	0x001c


	//----- nvinfo : EIATTR_PARAM_CBANK
	.align		4
        /*0118*/ 	.byte	0x04, 0x0a
        /*011a*/ 	.short	(.L_50 - .L_49)
	.align		4
.L_49:
        /*011c*/ 	.word	index@(.nv.constant0._Z12naiveWarpRedPfS_S_i)
        /*0120*/ 	.short	0x0380
        /*0122*/ 	.short	0x001c


	//----- nvinfo : EIATTR_SW_WAR
	.align		4
.L_50:
        /*0124*/ 	.byte	0x04, 0x36
        /*0126*/ 	.short	(.L_52 - .L_51)
.L_51:
        /*0128*/ 	.word	0x00000008
.L_52:


//--------------------- .nv.info._Z14naiveSharedMemPfS_S_i --------------------------
	.section	.nv.info._Z14naiveSharedMemPfS_S_i,"",@"SHT_CUDA_INFO"
	.sectionflags	@""
	.align	4


	//----- nvinfo : EIATTR_CUDA_API_VERSION
	.align		4
        /*0000*/ 	.byte	0x04, 0x37
        /*0002*/ 	.short	(.L_54 - .L_53)
.L_53:
        /*0004*/ 	.word	0x00000082


	//----- nvinfo : EIATTR_KPARAM_INFO
	.align		4
.L_54:
        /*0008*/ 	.byte	0x04, 0x17
        /*000a*/ 	.short	(.L_56 - .L_55)
.L_55:
        /*000c*/ 	.word	0x00000000
        /*0010*/ 	.short	0x0003
        /*0012*/ 	.short	0x0018
        /*0014*/ 	.byte	0x00, 0xf0, 0x11, 0x00


	//----- nvinfo : EIATTR_KPARAM_INFO
	.align		4
.L_56:
        /*0018*/ 	.byte	0x04, 0x17
        /*001a*/ 	.short	(.L_58 - .L_57)
.L_57:
        /*001c*/ 	.word	0x00000000
        /*0020*/ 	.short	0x0002
        /*0022*/ 	.short	0x0010
        /*0024*/ 	.byte	0x00, 0xf5, 0x21, 0x00


	//----- nvinfo : EIATTR_KPARAM_INFO
	.align		4
.L_58:
        /*0028*/ 	.byte	0x04, 0x17
        /*002a*/ 	.short	(.L_60 - .L_59)
.L_59:
        /*002c*/ 	.word	0x00000000
        /*0030*/ 	.short	0x0001
        /*0032*/ 	.short	0x0008
        /*0034*/ 	.byte	0x00, 0xf5, 0x21, 0x00


	//----- nvinfo : EIATTR_KPARAM_INFO
	.align		4
.L_60:
        /*0038*/ 	.byte	0x04, 0x17
        /*003a*/ 	.short	(.L_62 - .L_61)
.L_61:
        /*003c*/ 	.word	0x00000000
        /*0040*/ 	.short	0x0000
        /*0042*/ 	.short	0x0000
        /*0044*/ 	.byte	0x00, 0xf5, 0x21, 0x00


	//----- nvinfo : EIATTR_SPARSE_MMA_MASK
	.align		4
.L_62:
        /*0048*/ 	.byte	0x03, 0x50
        /*004a*/ 	.short	0x0000


	//----- nvinfo : EIATTR_MAXREG_COUNT
	.align		4
        /*004c*/ 	.byte	0x03, 0x1b
        /*004e*/ 	.short	0x00ff


	//----- nvinfo : EIATTR_NUM_BARRIERS
	.align		4
        /*0050*/ 	.byte	0x02, 0x4c
        /*0052*/ 	.byte	0x01
	.zero		1


	//----- nvinfo : EIATTR_MERCURY_ISA_VERSION
	.align		4
        /*0054*/ 	.byte	0x03, 0x5f
        /*0056*/ 	.short	0x0101


	//----- nvinfo : EIATTR_VRC_CTA_INIT_COUNT
	.align		4
        /*0058*/ 	.byte	0x02, 0x4a
	.zero		1
	.zero		1


	//----- nvinfo : EIATTR_EXIT_INSTR_OFFSETS
	.align		4
        /*005c*/ 	.byte	0x04, 0x1c
        /*005e*/ 	.short	(.L_64 - .L_63)


	//   ....[0]....
.L_63:
        /*0060*/ 	.word	0x00000560


	//   ....[1]....
        /*0064*/ 	.word	0x000005d0


	//----- nvinfo : EIATTR_CBANK_PARAM_SIZE
	.align		4
.L_64:
        /*0068*/ 	.byte	0x03, 0x19
        /*006a*/ 	.short	0x001c


	//----- nvinfo : EIATTR_PARAM_CBANK
	.align		4
        /*006c*/ 	.byte	0x04, 0x0a
        /*006e*/ 	.short	(.L_66 - .L_65)
	.align		4
.L_65:
        /*0070*/ 	.word	index@(.nv.constant0._Z14naiveSharedMemPfS_S_i)
        /*0074*/ 	.short	0x0380
        /*0076*/ 	.short	0x001c


	//----- nvinfo : EIATTR_SW_WAR
	.align		4
.L_66:
        /*0078*/ 	.byte	0x04, 0x36
        /*007a*/ 	.short	(.L_68 - .L_67)
.L_67:
        /*007c*/ 	.word	0x00000008
.L_68:


//--------------------- .nv.info._Z14naiveGlobalMemPfS_S_i --------------------------
	.section	.nv.info._Z14naiveGlobalMemPfS_S_i,"",@"SHT_CUDA_INFO"
	.sectionflags	@""
	.align	4


	//----- nvinfo : EIATTR_CUDA_API_VERSION
	.align		4
        /*0000*/ 	.byte	0x04, 0x37
        /*0002*/ 	.short	(.L_70 - .L_69)
.L_69:
        /*0004*/ 	.word	0x00000082


	//----- nvinfo : EIATTR_KPARAM_INFO
	.align		4
.L_70:
        /*0008*/ 	.byte	0x04, 0x17
        /*000a*/ 	.short	(.L_72 - .L_71)
.L_71:
        /*000c*/ 	.word	0x00000000
        /*0010*/ 	.short	0x0003
        /*0012*/ 	.short	0x0018
        /*0014*/ 	.byte	0x00, 0xf0, 0x11, 0x00


	//----- nvinfo : EIATTR_KPARAM_INFO
	.align		4
.L_72:
        /*0018*/ 	.byte	0x04, 0x17
        /*001a*/ 	.short	(.L_74 - .L_73)
.L_73:
        /*001c*/ 	.word	0x00000000
        /*0020*/ 	.short	0x0002
        /*0022*/ 	.short	0x0010
        /*0024*/ 	.byte	0x00, 0xf5, 0x21, 0x00


	//----- nvinfo : EIATTR_KPARAM_INFO
	.align		4
.L_74:
        /*0028*/ 	.byte	0x04, 0x17
        /*002a*/ 	.short	(.L_76 - .L_75)
.L_75:
        /*002c*/ 	.word	0x00000000
        /*0030*/ 	.short	0x0001
        /*0032*/ 	.short	0x0008
        /*0034*/ 	.byte	0x00, 0xf5, 0x21, 0x00


	//----- nvinfo : EIATTR_KPARAM_INFO
	.align		4
.L_76:
        /*0038*/ 	.byte	0x04, 0x17
        /*003a*/ 	.short	(.L_78 - .L_77)
.L_77:
        /*003c*/ 	.word	0x00000000
        /*0040*/ 	.short	0x0000
        /*0042*/ 	.short	0x0000
        /*0044*/ 	.byte	0x00, 0xf5, 0x21, 0x00


	//----- nvinfo : EIATTR_SPARSE_MMA_MASK
	.align		4
.L_78:
        /*0048*/ 	.byte	0x03, 0x50
        /*004a*/ 	.short	0x0000


	//----- nvinfo : EIATTR_MAXREG_COUNT
	.align		4
        /*004c*/ 	.byte	0x03, 0x1b
        /*004e*/ 	.short	0x00ff


	//----- nvinfo : EIATTR_NUM_BARRIERS
	.align		4
        /*0050*/ 	.byte	0x02, 0x4c
        /*0052*/ 	.byte	0x01
	.zero		1


	//----- nvinfo : EIATTR_MERCURY_ISA_VERSION
	.align		4
        /*0054*/ 	.byte	0x03, 0x5f
        /*0056*/ 	.short	0x0101


	//----- nvinfo : EIATTR_VRC_CTA_INIT_COUNT
	.align		4
        /*0058*/ 	.byte	0x02, 0x4a
	.zero		1
	.zero		1


	//----- nvinfo : EIATTR_EXIT_INSTR_OFFSETS
	.align		4
        /*005c*/ 	.byte	0x04, 0x1c
        /*005e*/ 	.short	(.L_80 - .L_79)


	//   ....[0]....
.L_79:
        /*0060*/ 	.word	0x00000250


	//   ....[1]....
        /*0064*/ 	.word	0x000005b0


	//   ....[2]....
        /*0068*/ 	.word	0x000006c0


	//----- nvinfo : EIATTR_CRS_STACK_SIZE
	.align		4
.L_80:
        /*006c*/ 	.byte	0x04, 0x1e
        /*006e*/ 	.short	(.L_82 - .L_81)
.L_81:
        /*0070*/ 	.word	0x00000000


	//----- nvinfo : EIATTR_CBANK_PARAM_SIZE
	.align		4
.L_82:
        /*0074*/ 	.byte	0x03, 0x19
        /*0076*/ 	.short	0x001c


	//----- nvinfo : EIATTR_PARAM_CBANK
	.align		4
        /*0078*/ 	.byte	0x04, 0x0a
        /*007a*/ 	.short	(.L_84 - .L_83)
	.align		4
.L_83:
        /*007c*/ 	.word	index@(.nv.constant0._Z14naiveGlobalMemPfS_S_i)
        /*0080*/ 	.short	0x0380
        /*0082*/ 	.short	0x001c


	//----- nvinfo : EIATTR_SW_WAR
	.align		4
.L_84:
        /*0084*/ 	.byte	0x04, 0x36
        /*0086*/ 	.short	(.L_86 - .L_85)
.L_85:
        /*0088*/ 	.word	0x00000008
.L_86:


//--------------------- .nv.info._Z5alignPfS_ii   --------------------------
	.section	.nv.info._Z5alignPfS_ii,"",@"SHT_CUDA_INFO"
	.sectionflags	@""
	.align	4


	//----- nvinfo : EIATTR_CUDA_API_VERSION
	.align		4
        /*0000*/ 	.byte	0x04, 0x37
        /*0002*/ 	.short	(.L_88 - .L_87)
.L_87:
        /*0004*/ 	.word	0x00000082


	//----- nvinfo : EIATTR_KPARAM_INFO
	.align		4
.L_88:
        /*0008*/ 	.byte	0x04, 0x17
        /*000a*/ 	.short	(.L_90 - .L_89)
.L_89:
        /*000c*/ 	.word	0x00000000
        /*0010*/ 	.short	0x0003
        /*0012*/ 	.short	0x0014
        /*0014*/ 	.byte	0x00, 0xf0, 0x11, 0x00


	//----- nvinfo : EIATTR_KPARAM_INFO
	.align		4
.L_90:
        /*0018*/ 	.byte	0x04, 0x17
        /*001a*/ 	.short	(.L_92 - .L_91)
.L_91:
        /*001c*/ 	.word	0x00000000
        /*0020*/ 	.short	0x0002
        /*0022*/ 	.short	0x0010
        /*0024*/ 	.byte	0x00, 0xf0, 0x11, 0x00


	//----- nvinfo : EIATTR_KPARAM_INFO
	.align		4
.L_92:
        /*0028*/ 	.byte	0x04, 0x17
        /*002a*/ 	.short	(.L_94 - .L_93)
.L_93:
        /*002c*/ 	.word	0x00000000
        /*0030*/ 	.short	0x0001
        /*0032*/ 	.short	0x0008
        /*0034*/ 	.byte	0x00, 0xf5, 0x21, 0x00


	//----- nvinfo : EIATTR_KPARAM_INFO
	.align		4
.L_94:
        /*0038*/ 	.byte	0x04, 0x17
        /*003a*/ 	.short	(.L_96 - .L_95)
.L_95:
        /*003c*/ 	.word	0x00000000
        /*0040*/ 	.short	0x0000
        /*0042*/ 	.short	0x0000
        /*0044*/ 	.byte	0x00, 0xf5, 0x21, 0x00


	//----- nvinfo : EIATTR_SPARSE_MMA_MASK
	.align		4
.L_96:
        /*0048*/ 	.byte	0x03, 0x50
        /*004a*/ 	.short	0x0000


	//----- nvinfo : EIATTR_MAXREG_COUNT
	.align		4
        /*004c*/ 	.byte	0x03, 0x1b
        /*004e*/ 	.short	0x00ff


	//----- nvinfo : EIATTR_MERCURY_ISA_VERSION
	.align		4
        /*0050*/ 	.byte	0x03, 0x5f
        /*0052*/ 	.short	0x0101


	//----- nvinfo : EIATTR_VRC_CTA_INIT_COUNT
	.align		4
        /*0054*/ 	.byte	0x02, 0x4a
	.zero		1
	.zero		1


	//----- nvinfo : EIATTR_EXIT_INSTR_OFFSETS
	.align		4
        /*0058*/ 	.byte	0x04, 0x1c
        /*005a*/ 	.short	(.L_98 - .L_97)


	//   ....[0]....
.L_97:
        /*005c*/ 	.word	0x000000e0


	//----- nvinfo : EIATTR_CBANK_PARAM_SIZE
	.align		4
.L_98:
        /*0060*/ 	.byte	0x03, 0x19
        /*0062*/ 	.short	0x0018


	//----- nvinfo : EIATTR_PARAM_CBANK
	.align		4
        /*0064*/ 	.byte	0x04, 0x0a
        /*0066*/ 	.short	(.L_100 - .L_99)
	.align		4
.L_99:
        /*0068*/ 	.word	index@(.nv.constant0._Z5alignPfS_ii)
        /*006c*/ 	.short	0x0380
        /*006e*/ 	.short	0x0018


	//----- nvinfo : EIATTR_SW_WAR
	.align		4
.L_100:
        /*0070*/ 	.byte	0x04, 0x36
        /*0072*/ 	.short	(.L_102 - .L_101)
.L_101:
        /*0074*/ 	.word	0x00000008
.L_102:


//--------------------- .nv.info._Z8printArrPf    --------------------------
	.section	.nv.info._Z8printArrPf,"",@"SHT_CUDA_INFO"
	.sectionflags	@""
	.align	4


	//----- nvinfo : EIATTR_CUDA_API_VERSION
	.align		4
        /*0000*/ 	.byte	0x04, 0x37
        /*0002*/ 	.short	(.L_104 - .L_103)
.L_103:
        /*0004*/ 	.word	0x00000082


	//----- nvinfo : EIATTR_KPARAM_INFO
	.align		4
.L_104:
        /*0008*/ 	.byte	0x04, 0x17
        /*000a*/ 	.short	(.L_106 - .L_105)
.L_105:
        /*000c*/ 	.word	0x00000000
        /*0010*/ 	.short	0x0000
        /*0012*/ 	.short	0x0000
        /*0014*/ 	.byte	0x00, 0xf5, 0x21, 0x00


	//----- nvinfo : EIATTR_SPARSE_MMA_MASK
	.align		4
.L_106:
        /*0018*/ 	.byte	0x03, 0x50
        /*001a*/ 	.short	0x0000


	//----- nvinfo : EIATTR_MAXREG_COUNT
	.align		4
        /*001c*/ 	.byte	0x03, 0x1b
        /*001e*/ 	.short	0x00ff


	//----- nvinfo : EIATTR_EXTERNS
	.align		4
        /*0020*/ 	.byte	0x04, 0x0f
        /*0022*/ 	.short	(.L_108 - .L_107)


	//   ....[0]....
	.align		4
.L_107:
        /*0024*/ 	.word	index@(vprintf)


	//----- nvinfo : EIATTR_MERCURY_ISA_VERSION
	.align		4
.L_108:
        /*0028*/ 	.byte	0x03, 0x5f
        /*002a*/ 	.short	0x0101


	//----- nvinfo : EIATTR_VRC_CTA_INIT_COUNT
	.align		4
        /*002c*/ 	.byte	0x02, 0x4a
	.zero		1
	.zero		1


	//----- nvinfo : EIATTR_SYSCALL_OFFSETS
	.align		4
        /*0030*/ 	.byte	0x04, 0x46
        /*0032*/ 	.short	(.L_110 - .L_109)


	//   ....[0]....
.L_109:
        /*0034*/ 	.word	0x00000170


	//----- nvinfo : EIATTR_EXIT_INSTR_OFFSETS
	.align		4
.L_110:
        /*0038*/ 	.byte	0x04, 0x1c
        /*003a*/ 	.short	(.L_112 - .L_111)


	//   ....[0]....
.L_111:
        /*003c*/ 	.word	0x00000180


	//----- nvinfo : EIATTR_CBANK_PARAM_SIZE
	.align		4
.L_112:
        /*0040*/ 	.byte	0x03, 0x19
        /*0042*/ 	.short	0x0008


	//----- nvinfo : EIATTR_PARAM_CBANK
	.align		4
        /*0044*/ 	.byte	0x04, 0x0a
        /*0046*/ 	.short	(.L_114 - .L_113)
	.align		4
.L_113:
        /*0048*/ 	.word	index@(.nv.constant0._Z8printArrPf)
        /*004c*/ 	.short	0x0380
        /*004e*/ 	.short	0x0008


	//----- nvinfo : EIATTR_SW_WAR
	.align		4
.L_114:
        /*0050*/ 	.byte	0x04, 0x36
        /*0052*/ 	.short	(.L_116 - .L_115)
.L_115:
        /*0054*/ 	.word	0x00000008
.L_116:


//--------------------- .nv.callgraph             --------------------------
	.section	.nv.callgraph,"",@"SHT_CUDA_CALLGRAPH"
	.align	4
	.sectionentsize	8
	.align		4
        /*0000*/ 	.word	0x00000000
	.align		4
        /*0004*/ 	.word	0xffffffff
	.align		4
        /*0008*/ 	.word	index@(_Z8printArrPf)
	.align		4
        /*000c*/ 	.word	index@(vprintf)
	.align		4
        /*0010*/ 	.word	0x00000000
	.align		4
        /*0014*/ 	.word	0xfffffffe
	.align		4
        /*0018*/ 	.word	0x00000000
	.align		4
        /*001c*/ 	.word	0xfffffffd
	.align		4
        /*0020*/ 	.word	0x00000000
	.align		4
        /*0024*/ 	.word	0xfffffffc


//--------------------- .nv.constant4             --------------------------
	.section	.nv.constant4,"a",@progbits
	.align	8
	.align		8
.nv.constant4:
        /*0000*/ 	.dword	$str
	.align		8
        /*0008*/ 	.dword	vprintf


//--------------------- .text._Z12naiveWarpRedPfS_S_i --------------------------
	.section	.text._Z12naiveWarpRedPfS_S_i,"ax",@progbits
	.align	128
        .global         _Z12naiveWarpRedPfS_S_i
        .type           _Z12naiveWarpRedPfS_S_i,@function
        .size           _Z12naiveWarpRedPfS_S_i,(.L_x_78 - _Z12naiveWarpRedPfS_S_i)
        .other          _Z12naiveWarpRedPfS_S_i,@"STO_CUDA_ENTRY STV_DEFAULT"
_Z12naiveWarpRedPfS_S_i:
.text._Z12naiveWarpRedPfS_S_i:
[----:B------:R-:W-:Y:S01]  /*0000*/  LDC R1, c[0x0][0x37c] ;  /* 0x0000df00ff017b82 */ /* 0x000fe20000000800 */
[----:B------:R-:W0:Y:S01]  /*0010*/  LDCU UR5, c[0x0][0x398] ;  /* 0x00007300ff0577ac */ /* 0x000e220008000800 */
[----:B------:R-:W1:Y:S01]  /*0020*/  S2R R0, SR_TID.X ;  /* 0x0000000000007919 */ /* 0x000e620000002100 */
[----:B------:R-:W2:Y:S01]  /*0030*/  LDCU.64 UR8, c[0x0][0x358] ;  /* 0x00006b00ff0877ac */ /* 0x000ea20008000a00 */
[----:B0-----:R-:W-:Y:S02]  /*0040*/  UISETP.GE.AND UP0, UPT, UR5, 0x2, UPT ;  /* 0x000000020500788c */ /* 0x001fe4000bf06270 */
[----:B------:R-:W-:-:S04]  /*0050*/  ULEA.HI UR4, UR5, UR5, URZ, 0x1 ;  /* 0x0000000505047291 */ /* 0x000fc8000f8f08ff */
[----:B------:R-:W-:-:S06]  /*0060*/  USHF.R.S32.HI UR4, URZ, 0x1, UR4 ;  /* 0x00000001ff047899 */ /* 0x000fcc0008011404 */
[----:B------:R-:W-:Y:S01]  /*0070*/  IMAD.U32 R3, RZ, RZ, UR4 ;  /* 0x00000004ff037e24 */ /* 0x000fe2000f8e00ff */
[----:B------:R-:W-:Y:S01]  /*0080*/  UMOV UR4, URZ ;  /* 0x000000ff00047c82 */ /* 0x000fe20008000000 */
[----:B--2---:R-:W-:Y:S05]  /*0090*/  BRA.U !UP0, `(.L_x_0) ;  /* 0x0000000108247547 */ /* 0x004fea000b800000 */
[----:B------:R-:W0:Y:S01]  /*00a0*/  LDCU UR4, c[0x0][0x398] ;  /* 0x00007300ff0477ac */ /* 0x000e220008000800 */
[----:B------:R-:W-:-:S05]  /*00b0*/  UMOV UR5, 0x1 ;  /* 0x0000000100057882 */ /* 0x000fca0000000000 */
.L_x_1:
[----:B0-----:R-:W-:Y:S02]  /*00c0*/  UISETP.GT.U32.AND UP0, UPT, UR4, 0x3, UPT ;  /* 0x000000030400788c */ /* 0x001fe4000bf04070 */
[----:B------:R-:W-:Y:S01]  /*00d0*/  USHF.R.U32.HI UR6, URZ, 0x1, UR4 ;  /* 0x00000001ff067899 */ /* 0x000fe20008011604 */
[----:B------:R-:W-:Y:S01]  /*00e0*/  UMOV UR7, UR5 ;  /* 0x0000000500077c82 */ /* 0x000fe20008000000 */
[----:B------:R-:W-:-:S05]  /*00f0*/  UIADD3 UR5, UPT, UPT, UR5, 0x1, URZ ;  /* 0x0000000105057890 */ /* 0x000fca000fffe0ff */
[----:B------:R-:W-:Y:S01]  /*0100*/  UMOV UR4, UR6 ;  /* 0x0000000600047c82 */ /* 0x000fe20008000000 */
[----:B------:R-:W-:Y:S06]  /*0110*/  BRA.U UP0, `(.L_x_1) ;  /* 0xfffffffd00e87547 */ /* 0x000fec000b83ffff */
[----:B------:R-:W-:-:S05]  /*0120*/  UMOV UR4, UR7 ;  /* 0x0000000700047c82 */ /* 0x000fca0008000000 */
.L_x_0:
[----:B------:R-:W1:Y:S08]  /*0130*/  LDC.64 R4, c[0x0][0x380] ;  /* 0x0000e000ff047b82 */ /* 0x000e700000000a00 */
[----:B------:R-:W0:Y:S01]  /*0140*/  LDC.64 R6, c[0x0][0x388] ;  /* 0x0000e200ff067b82 */ /* 0x000e220000000a00 */
[----:B-1----:R-:W-:-:S06]  /*0150*/  IMAD.WIDE.U32 R4, R0, 0x4, R4 ;  /* 0x0000000400047825 */ /* 0x002fcc00078e0004 */
[----:B------:R-:W2:Y:S01]  /*0160*/  LDG.E R4, desc[UR8][R4.64] ;  /* 0x0000000804047981 */ /* 0x000ea2000c1e1900 */
[----:B0-----:R-:W-:-:S06]  /*0170*/  IMAD.WIDE.U32 R6, R0, 0x4, R6 ;  /* 0x0000000400067825 */ /* 0x001fcc00078e0006 */
[----:B------:R-:W2:Y:S01]  /*0180*/  LDG.E R7, desc[UR8][R6.64] ;  /* 0x0000000806077981 */ /* 0x000ea2000c1e1900 */
[----:B------:R-:W-:Y:S01]  /*0190*/  UISETP.NE.AND UP0, UPT, UR4, URZ, UPT ;  /* 0x000000ff0400728c */ /* 0x000fe2000bf05270 */
[----:B--2---:R-:W-:-:S08]  /*01a0*/  FMUL R8, R4, R7 ;  /* 0x0000000704087220 */ /* 0x004fd00000400000 */
[----:B------:R-:W-:Y:S05]  /*01b0*/  BRA.U !UP0, `(.L_x_2) ;  /* 0x0000000508547547 */ /* 0x000fea000b800000 */
[----:B------:R-:W-:Y:S02]  /*01c0*/  UISETP.GE.U32.AND UP0, UPT, UR4, 0x4, UPT ;  /* 0x000000040400788c */ /* 0x000fe4000bf06070 */
[----:B------:R-:W-:-:S07]  /*01d0*/  ULOP3.LUT UR5, UR4, 0x3, URZ, 0xc0, !UPT ;  /* 0x0000000304057892 */ /* 0x000fce000f8ec0ff */
[----:B------:R-:W-:Y:S05]  /*01e0*/  BRA.U !UP0, `(.L_x_3) ;  /* 0x0000000108f07547 */ /* 0x000fea000b800000 */
[----:B------:R-:W-:Y:S01]  /*01f0*/  ULOP3.LUT UR4, UR4, 0xfffffffc, URZ, 0xc0, !UPT ;  /* 0xfffffffc04047892 */ /* 0x000fe2000f8ec0ff */
[----:B------:R-:W-:Y:S03]  /*0200*/  BSSY B0, `(.L_x_3) ;  /* 0x000003a000007945 */ /* 0x000fe60003800000 */
[----:B------:R-:W-:-:S06]  /*0210*/  UIADD3 UR4, UPT, UPT, -UR4, URZ, URZ ;  /* 0x000000ff04047290 */ /* 0x000fcc000fffe1ff */
[----:B------:R-:W-:-:S07]  /*0220*/  IMAD.U32 R4, RZ, RZ, UR4 ;  /* 0x00000004ff047e24 */ /* 0x000fce000f8e00ff */
.L_x_20:
[----:B------:R-:W-:Y:S01]  /*0230*/  UMOV UR4, 0xffffffff ;  /* 0xffffffff00047882 */ /* 0x000fe20000000000 */
[CC--:B------:R-:W-:Y:S02]  /*0240*/  ISETP.GE.AND P1, PT, R0.reuse, R3.reuse, PT ;  /* 0x000000030000720c */ /* 0x0c0fe40003f26270 */
[----:B------:R-:W-:Y:S01]  /*0250*/  ISETP.GE.AND P0, PT, R0, R3, PT ;  /* 0x000000030000720c */ /* 0x000fe20003f06270 */
[----:B------:R-:W-:-:S12]  /*0260*/  BRA.DIV UR4, `(.L_x_4) ;  /* 0x00000006043c7947 */ /* 0x000fd8000b800000 */
[----:B------:R-:W-:-:S07]  /*0270*/  VOTE.ANY R2, PT, !P0 ;  /* 0x0000000000027806 */ /* 0x000fce00040e0100 */
.L_x_29:
[----:B------:R-:W-:Y:S01]  /*0280*/  VIADD R4, R4, 0x4 ;  /* 0x0000000404047836 */ /* 0x000fe20000000000 */
[----:B------:R-:W-:Y:S04]  /*0290*/  BSSY B1, `(.L_x_5) ;  /* 0x0000008000017945 */ /* 0x000fe80003800000 */
[----:B------:R-:W-:Y:S01]  /*02a0*/  ISETP.NE.AND P2, PT, R4, RZ, PT ;  /* 0x000000ff0400720c */ /* 0x000fe20003f45270 */
[----:B------:R-:W-:-:S12]  /*02b0*/  @P1 BRA `(.L_x_6) ;  /* 0x0000000000141947 */ /* 0x000fd80003800000 */
[----:B------:R-:W-:-:S13]  /*02c0*/  R2UR UR4, R2 ;  /* 0x00000000020472ca */ /* 0x000fda00000e0000 */
[----:B------:R-:W-:Y:S05]  /*02d0*/  BRA.DIV UR4, `(.L_x_7) ;  /* 0x0000000604407947 */ /* 0x000fea000b800000 */
[----:B------:R0:W1:Y:S02]  /*02e0*/  SHFL.UP PT, R5, R8, R3, RZ ;  /* 0x0400000308057389 */ /* 0x00006400000e00ff */
.L_x_32:
[----:B01----:R-:W-:Y:S01]  /*02f0*/  FADD R8, R8, R5 ;  /* 0x0000000508087221 */ /* 0x003fe20000000000 */
[----:B------:R-:W-:-:S07]  /*0300*/  SHF.R.U32.HI R3, RZ, 0x1, R3 ;  /* 0x00000001ff037819 */ /* 0x000fce0000011603 */
.L_x_6:
[----:B------:R-:W-:Y:S05]  /*0310*/  BSYNC B1 ;  /* 0x0000000000017941 */ /* 0x000fea0003800000 */
.L_x_5:
[----:B------:R-:W-:Y:S01]  /*0320*/  UMOV UR4, 0xffffffff ;  /* 0xffffffff00047882 */ /* 0x000fe20000000000 */
[CC--:B------:R-:W-:Y:S02]  /*0330*/  ISETP.GE.AND P1, PT, R0.reuse, R3.reuse, PT ;  /* 0x000000030000720c */ /* 0x0c0fe40003f26270 */
[----:B------:R-:W-:Y:S01]  /*0340*/  ISETP.GE.AND P0, PT, R0, R3, PT ;  /* 0x000000030000720c */ /* 0x000fe20003f06270 */
[----:B------:R-:W-:-:S12]  /*0350*/  BRA.DIV UR4, `(.L_x_8) ;  /* 0x00000006043c7947 */ /* 0x000fd8000b800000 */
[----:B------:R-:W-:-:S07]  /*0360*/  VOTE.ANY R2, PT, !P0 ;  /* 0x0000000000027806 */ /* 0x000fce00040e0100 */
.L_x_35:
[----:B------:R-:W-:Y:S04]  /*0370*/  BSSY B1, `(.L_x_9) ;  /* 0x0000007000017945 */ /* 0x000fe80003800000 */
[----:B------:R-:W-:Y:S05]  /*0380*/  @P1 BRA `(.L_x_10) ;  /* 0x0000000000141947 */ /* 0x000fea0003800000 */
[----:B------:R-:W-:-:S13]  /*0390*/  R2UR UR4, R2 ;  /* 0x00000000020472ca */ /* 0x000fda00000e0000 */
[----:B------:R-:W-:Y:S05]  /*03a0*/  BRA.DIV UR4, `(.L_x_11) ;  /* 0x0000000604487947 */ /* 0x000fea000b800000 */
[----:B------:R0:W1:Y:S02]  /*03b0*/  SHFL.UP PT, R5, R8, R3, RZ ;  /* 0x0400000308057389 */ /* 0x00006400000e00ff */
.L_x_38:
[----:B01----:R-:W-:Y:S01]  /*03c0*/  FADD R8, R8, R5 ;  /* 0x0000000508087221 */ /* 0x003fe20000000000 */
[----:B------:R-:W-:-:S07]  /*03d0*/  SHF.R.U32.HI R3, RZ, 0x1, R3 ;  /* 0x00000001ff037819 */ /* 0x000fce0000011603 */
.L_x_10:
[----:B------:R-:W-:Y:S05]  /*03e0*/  BSYNC B1 ;  /* 0x0000000000017941 */ /* 0x000fea0003800000 */
.L_x_9:
[----:B------:R-:W-:Y:S01]  /*03f0*/  UMOV UR4, 0xffffffff ;  /* 0xffffffff00047882 */ /* 0x000fe20000000000 */
[CC--:B------:R-:W-:Y:S02]  /*0400*/  ISETP.GE.AND P1, PT, R0.reuse, R3.reuse, PT ;  /* 0x000000030000720c */ /* 0x0c0fe40003f26270 */
[----:B------:R-:W-:Y:S01]  /*0410*/  ISETP.GE.AND P0, PT, R0, R3, PT ;  /* 0x000000030000720c */ /* 0x000fe20003f06270 */
[----:B------:R-:W-:-:S12]  /*0420*/  BRA.DIV UR4, `(.L_x_12) ;  /* 0x0000000604447947 */ /* 0x000fd8000b800000 */
[----:B------:R-:W-:-:S07]  /*0430*/  VOTE.ANY R2, PT, !P0 ;  /* 0x0000000000027806 */ /* 0x000fce00040e0100 */
.L_x_41:
[----:B------:R-:W-:Y:S04]  /*0440*/  BSSY B1, `(.L_x_13) ;  /* 0x0000007000017945 */ /* 0x000fe80003800000 */
[----:B------:R-:W-:Y:S05]  /*0450*/  @P1 BRA `(.L_x_14) ;  /* 0x0000000000141947 */ /* 0x000fea0003800000 */
[----:B------:R-:W-:-:S13]  /*0460*/  R2UR UR4, R2 ;  /* 0x00000000020472ca */ /* 0x000fda00000e0000 */
[----:B------:R-:W-:Y:S05]  /*0470*/  BRA.DIV UR4, `(.L_x_15) ;  /* 0x0000000604507947 */ /* 0x000fea000b800000 */
[----:B------:R0:W1:Y:S02]  /*0480*/  SHFL.UP PT, R5, R8, R3, RZ ;  /* 0x0400000308057389 */ /* 0x00006400000e00ff */
.L_x_44:
[----:B01----:R-:W-:Y:S01]  /*0490*/  FADD R8, R8, R5 ;  /* 0x0000000508087221 */ /* 0x003fe20000000000 */
[----:B------:R-:W-:-:S07]  /*04a0*/  SHF.R.U32.HI R3, RZ, 0x1, R3 ;  /* 0x00000001ff037819 */ /* 0x000fce0000011603 */
.L_x_14:
[----:B------:R-:W-:Y:S05]  /*04b0*/  BSYNC B1 ;  /* 0x0000000000017941 */ /* 0x000fea0003800000 */
.L_x_13:
[----:B------:R-:W-:Y:S01]  /*04c0*/  UMOV UR4, 0xffffffff ;  /* 0xffffffff00047882 */ /* 0x000fe20000000000 */
[CC--:B------:R-:W-:Y:S02]  /*04d0*/  ISETP.GE.AND P1, PT, R0.reuse, R3.reuse, PT ;  /* 0x000000030000720c */ /* 0x0c0fe40003f26270 */
[----:B------:R-:W-:Y:S01]  /*04e0*/  ISETP.GE.AND P0, PT, R0, R3, PT ;  /* 0x000000030000720c */ /* 0x000fe20003f06270 */
[----:B------:R-:W-:-:S12]  /*04f0*/  BRA.DIV UR4, `(.L_x_16) ;  /* 0x00000006044c7947 */ /* 0x000fd8000b800000 */
[----:B------:R-:W-:-:S07]  /*0500*/  VOTE.ANY R2, PT, !P0 ;  /* 0x0000000000027806 */ /* 0x000fce00040e0100 */
.L_x_47:
[----:B------:R-:W-:Y:S04]  /*0510*/  BSSY B1, `(.L_x_17) ;  /* 0x0000007000017945 */ /* 0x000fe80003800000 */
[----:B------:R-:W-:Y:S05]  /*0520*/  @P1 BRA `(.L_x_18) ;  /* 0x0000000000141947 */ /* 0x000fea0003800000 */
[----:B------:R-:W-:-:S13]  /*0530*/  R2UR UR4, R2 ;  /* 0x00000000020472ca */ /* 0x000fda00000e0000 */
[----:B------:R-:W-:Y:S05]  /*0540*/  BRA.DIV UR4, `(.L_x_19) ;  /* 0x0000000604587947 */ /* 0x000fea000b800000 */
[----:B------:R0:W1:Y:S02]  /*0550*/  SHFL.UP PT, R5, R8, R3, RZ ;  /* 0x0400000308057389 */ /* 0x00006400000e00ff */
.L_x_50:
[----:B01----:R-:W-:Y:S01]  /*0560*/  FADD R8, R8, R5 ;  /* 0x0000000508087221 */ /* 0x003fe20000000000 */
[----:B------:R-:W-:-:S07]  /*0570*/  SHF.R.U32.HI R3, RZ, 0x1, R3 ;  /* 0x00000001ff037819 */ /* 0x000fce0000011603 */
.L_x_18:
[----:B------:R-:W-:Y:S05]  /*0580*/  BSYNC B1 ;  /* 0x0000000000017941 */ /* 0x000fea0003800000 */
.L_x_17:
[----:B------:R-:W-:Y:S05]  /*0590*/  @P2 BRA `(.L_x_20) ;  /* 0xfffffffc00242947 */ /* 0x000fea000383ffff */
[----:B------:R-:W-:Y:S05]  /*05a0*/  BSYNC B0 ;  /* 0x0000000000007941 */ /* 0x000fea0003800000 */
.L_x_3:
[----:B------:R-:W-:Y:S01]  /*05b0*/  UISETP.NE.AND UP0, UPT, UR5, URZ, UPT ;  /* 0x000000ff0500728c */ /* 0x000fe2000bf05270 */
[----:B------:R-:W-:Y:S08]  /*05c0*/  BSSY B0, `(.L_x_2) ;  /* 0x0000014000007945 */ /* 0x000ff00003800000 */
[----:B------:R-:W-:Y:S05]  /*05d0*/  BRA.U !UP0, `(.L_x_21) ;  /* 0x0000000108487547 */ /* 0x000fea000b800000 */
[----:B------:R-:W-:-:S06]  /*05e0*/  UIADD3 UR4, UPT, UPT, -UR5, URZ, URZ ;  /* 0x000000ff05047290 */ /* 0x000fcc000fffe1ff */
[----:B------:R-:W-:-:S07]  /*05f0*/  IMAD.U32 R4, RZ, RZ, UR4 ;  /* 0x00000004ff047e24 */ /* 0x000fce000f8e00ff */
.L_x_26:
[----:B------:R-:W-:Y:S01]  /*0600*/  UMOV UR4, 0xffffffff ;  /* 0xffffffff00047882 */ /* 0x000fe20000000000 */
[CC--:B------:R-:W-:Y:S02]  /*0610*/  ISETP.GE.AND P1, PT, R0.reuse, R3.reuse, PT ;  /* 0x000000030000720c */ /* 0x0c0fe40003f26270 */
[----:B------:R-:W-:Y:S01]  /*0620*/  ISETP.GE.AND P0, PT, R0, R3, PT ;  /* 0x000000030000720c */ /* 0x000fe20003f06270 */
[----:B------:R-:W-:-:S12]  /*0630*/  BRA.DIV UR4, `(.L_x_22) ;  /* 0x0000000604387947 */ /* 0x000fd8000b800000 */
[----:B------:R-:W-:-:S07]  /*0640*/  VOTE.ANY R2, PT, !P0 ;  /* 0x0000000000027806 */ /* 0x000fce00040e0100 */
.L_x_53:
[----:B------:R-:W-:Y:S01]  /*0650*/  VIADD R4, R4, 0x1 ;  /* 0x0000000104047836 */ /* 0x000fe20000000000 */
[----:B------:R-:W-:Y:S04]  /*0660*/  BSSY B1, `(.L_x_23) ;  /* 0x0000008000017945 */ /* 0x000fe80003800000 */
[----:B------:R-:W-:Y:S01]  /*0670*/  ISETP.NE.AND P0, PT, R4, RZ, PT ;  /* 0x000000ff0400720c */ /* 0x000fe20003f05270 */
[----:B------:R-:W-:-:S12]  /*0680*/  @P1 BRA `(.L_x_24) ;  /* 0x0000000000141947 */ /* 0x000fd80003800000 */
[----:B------:R-:W-:-:S13]  /*0690*/  R2UR UR4, R2 ;  /* 0x00000000020472ca */ /* 0x000fda00000e0000 */
[----:B------:R-:W-:Y:S05]  /*06a0*/  BRA.DIV UR4, `(.L_x_25) ;  /* 0x00000006043c7947 */ /* 0x000fea000b800000 */
[----:B------:R0:W1:Y:S02]  /*06b0*/  SHFL.UP PT, R5, R8, R3, RZ ;  /* 0x0400000308057389 */ /* 0x00006400000e00ff */
.L_x_56:
[----:B01----:R-:W-:Y:S01]  /*06c0*/  FADD R8, R8, R5 ;  /* 0x0000000508087221 */ /* 0x003fe20000000000 */
[----:B------:R-:W-:-:S07]  /*06d0*/  SHF.R.U32.HI R3, RZ, 0x1, R3 ;  /* 0x00000001ff037819 */ /* 0x000fce0000011603 */
.L_x_24:
[----:B------:R-:W-:Y:S05]  /*06e0*/  BSYNC B1 ;  /* 0x0000000000017941 */ /* 0x000fea0003800000 */
.L_x_23:
[----:B------:R-:W-:Y:S05]  /*06f0*/  @P0 BRA `(.L_x_26) ;  /* 0xfffffffc00c00947 */ /* 0x000fea000383ffff */
.L_x_21:
[----:B------:R-:W-:Y:S05]  /*0700*/  BSYNC B0 ;  /* 0x0000000000007941 */ /* 0x000fea0003800000 */
.L_x_2:
[----:B------:R-:W-:-:S13]  /*0710*/  ISETP.NE.AND P0, PT, R0, RZ, PT ;  /* 0x000000ff0000720c */ /* 0x000fda0003f05270 */
[----:B------:R-:W-:Y:S05]  /*0720*/  @P0 EXIT ;  /* 0x000000000000094d */ /* 0x000fea0003800000 */
[----:B------:R-:W0:Y:S02]  /*0730*/  LDC.64 R2, c[0x0][0x390] ;  /* 0x0000e400ff027b82 */ /* 0x000e240000000a00 */
[----:B0-----:R-:W-:Y:S01]  /*0740*/  STG.E desc[UR8][R2.64], R8 ;  /* 0x0000000802007986 */ /* 0x001fe2000c101908 */
[----:B------:R-:W-:Y:S05]  /*0750*/  EXIT ;  /* 0x000000000000794d */ /* 0x000fea0003800000 */
.L_x_4:
[----:B------:R-:W-:Y:S01]  /*0760*/  BSSY B1, `(.L_x_27) ;  /* 0x0000006000017945 */ /* 0x000fe20003800000 */
[----:B------:R-:W-:Y:S01]  /*0770*/  PLOP3.LUT P0, PT, P0, PT, PT, 0x8, 0x80 ;  /* 0x000000000080781c */ /* 0x000fe2000070e170 */
[----:B------:R-:W-:-:S12]  /*0780*/  IMAD.MOV.U32 R2, RZ, RZ, -0x1 ;  /* 0xffffffffff027424 */ /* 0x000fd800078e00ff */
[----:B------:R-:W-:Y:S05]  /*0790*/  WARPSYNC.COLLECTIVE R2, `(.L_x_28) ;  /* 0x0000000002087348 */ /* 0x000fea0003c00000 */
[----:B------:R-:W-:Y:S01]  /*07a0*/  VOTE.ANY R2, PT, P0 ;  /* 0x0000000000027806 */ /* 0x000fe200000e0100 */
[----:B------:R-:W-:Y:S06]  /*07b0*/  ENDCOLLECTIVE ;  /* 0x000000000000791b */ /* 0x000fec0003800000 */
.L_x_28:
[----:B------:R-:W-:Y:S05]  /*07c0*/  BSYNC B1 ;  /* 0x0000000000017941 */ /* 0x000fea0003800000 */
.L_x_27:
[----:B------:R-:W-:Y:S05]  /*07d0*/  BRA `(.L_x_29) ;  /* 0xfffffff800a87947 */ /* 0x000fea000383ffff */
.L_x_7:
[----:B------:R-:W-:Y:S01]  /*07e0*/  BSSY B2, `(.L_x_30) ;  /* 0x0000005000027945 */ /* 0x000fe20003800000 */
[----:B------:R-:W-:-:S07]  /*07f0*/  IMAD.MOV.U32 R5, RZ, RZ, RZ ;  /* 0x000000ffff057224 */ /* 0x000fce00078e00ff */
[----:B------:R-:W-:Y:S05]  /*0800*/  WARPSYNC.COLLECTIVE R2, `(.L_x_31) ;  /* 0x0000000002087348 */ /* 0x000fea0003c00000 */
[----:B------:R0:W1:Y:S02]  /*0810*/  SHFL.UP P1, R5, R8, R3, R5 ;  /* 0x0400000308057389 */ /* 0x0000640000020005 */
[----:B01----:R-:W-:Y:S05]  /*0820*/  ENDCOLLECTIVE ;  /* 0x000000000000791b */ /* 0x003fea0003800000 */
.L_x_31:
[----:B------:R-:W-:Y:S05]  /*0830*/  BSYNC B2 ;  /* 0x0000000000027941 */ /* 0x000fea0003800000 */
.L_x_30:
[----:B------:R-:W-:Y:S05]  /*0840*/  BRA `(.L_x_32) ;  /* 0xfffffff800a87947 */ /* 0x000fea000383ffff */
.L_x_8:
[----:B------:R-:W-:Y:S01]  /*0850*/  BSSY B1, `(.L_x_33) ;  /* 0x0000006000017945 */ /* 0x000fe20003800000 */
[----:B------:R-:W-:Y:S01]  /*0860*/  PLOP3.LUT P0, PT, P0, PT, PT, 0x8, 0x80 ;  /* 0x000000000080781c */ /* 0x000fe2000070e170 */
[----:B------:R-:W-:-:S12]  /*0870*/  IMAD.MOV.U32 R2, RZ, RZ, -0x1 ;  /* 0xffffffffff027424 */ /* 0x000fd800078e00ff */
[----:B------:R-:W-:Y:S05]  /*0880*/  WARPSYNC.COLLECTIVE R2, `(.L_x_34) ;  /* 0x0000000002087348 */ /* 0x000fea0003c00000 */
[----:B------:R-:W-:Y:S01]  /*0890*/  VOTE.ANY R2, PT, P0 ;  /* 0x0000000000027806 */ /* 0x000fe200000e0100 */
[----:B------:R-:W-:Y:S06]  /*08a0*/  ENDCOLLECTIVE ;  /* 0x000000000000791b */ /* 0x000fec0003800000 */
.L_x_34:
[----:B------:R-:W-:Y:S05]  /*08b0*/  BSYNC B1 ;  /* 0x0000000000017941 */ /* 0x000fea0003800000 */
.L_x_33:
[----:B------:R-:W-:Y:S05]  /*08c0*/  BRA `(.L_x_35) ;  /* 0xfffffff800a87947 */ /* 0x000fea000383ffff */
.L_x_11:
[----:B------:R-:W-:Y:S01]  /*08d0*/  BSSY B2, `(.L_x_36) ;  /* 0x0000005000027945 */ /* 0x000fe20003800000 */
[----:B------:R-:W-:-:S07]  /*08e0*/  IMAD.MOV.U32 R5, RZ, RZ, RZ ;  /* 0x000000ffff057224 */ /* 0x000fce00078e00ff */
[----:B------:R-:W-:Y:S05]  /*08f0*/  WARPSYNC.COLLECTIVE R2, `(.L_x_37) ;  /* 0x0000000002087348 */ /* 0x000fea0003c00000 */
[----:B------:R0:W1:Y:S02]  /*0900*/  SHFL.UP P1, R5, R8, R3, R5 ;  /* 0x0400000308057389 */ /* 0x0000640000020005 */
[----:B01----:R-:W-:Y:S05]  /*0910*/  ENDCOLLECTIVE ;  /* 0x000000000000791b */ /* 0x003fea0003800000 */
.L_x_37:
[----:B------:R-:W-:Y:S05]  /*0920*/  BSYNC B2 ;  /* 0x0000000000027941 */ /* 0x000fea0003800000 */
.L_x_36:
[----:B------:R-:W-:Y:S05]  /*0930*/  BRA `(.L_x_38) ;  /* 0xfffffff800a07947 */ /* 0x000fea000383ffff */
.L_x_12:
[----:B------:R-:W-:Y:S01]  /*0940*/  BSSY B1, `(.L_x_39) ;  /* 0x0000006000017945 */ /* 0x000fe20003800000 */
[----:B------:R-:W-:Y:S01]  /*0950*/  PLOP3.LUT P0, PT, P0, PT, PT, 0x8, 0x80 ;  /* 0x000000000080781c */ /* 0x000fe2000070e170 */
[----:B------:R-:W-:-:S12]  /*0960*/  IMAD.MOV.U32 R2, RZ, RZ, -0x1 ;  /* 0xffffffffff027424 */ /* 0x000fd800078e00ff */
[----:B------:R-:W-:Y:S05]  /*0970*/  WARPSYNC.COLLECTIVE R2, `(.L_x_40) ;  /* 0x0000000002087348 */ /* 0x000fea0003c00000 */
[----:B------:R-:W-:Y:S01]  /*0980*/  VOTE.ANY R2, PT, P0 ;  /* 0x0000000000027806 */ /* 0x000fe200000e0100 */
[----:B------:R-:W-:Y:S06]  /*0990*/  ENDCOLLECTIVE ;  /* 0x000000000000791b */ /* 0x000fec0003800000 */
.L_x_40:
[----:B------:R-:W-:Y:S05]  /*09a0*/  BSYNC B1 ;  /* 0x0000000000017941 */ /* 0x000fea0003800000 */
.L_x_39:
[----:B------:R-:W-:Y:S05]  /*09b0*/  BRA `(.L_x_41) ;  /* 0xfffffff800a07947 */ /* 0x000fea000383ffff */
.L_x_15:
[----:B------:R-:W-:Y:S01]  /*09c0*/  BSSY B2, `(.L_x_42) ;  /* 0x0000005000027945 */ /* 0x000fe20003800000 */
[----:B------:R-:W-:-:S07]  /*09d0*/  IMAD.MOV.U32 R5, RZ, RZ, RZ ;  /* 0x000000ffff057224 */ /* 0x000fce00078e00ff */
[----:B------:R-:W-:Y:S05]  /*09e0*/  WARPSYNC.COLLECTIVE R2, `(.L_x_43) ;  /* 0x0000000002087348 */ /* 0x000fea0003c00000 */
[----:B------:R0:W1:Y:S02]  /*09f0*/  SHFL.UP P1, R5, R8, R3, R5 ;  /* 0x0400000308057389 */ /* 0x0000640000020005 */
[----:B01----:R-:W-:Y:S05]  /*0a00*/  ENDCOLLECTIVE ;  /* 0x000000000000791b */ /* 0x003fea0003800000 */
.L_x_43:
[----:B------:R-:W-:Y:S05]  /*0a10*/  BSYNC B2 ;  /* 0x0000000000027941 */ /* 0x000fea0003800000 */
.L_x_42:
[----:B------:R-:W-:Y:S05]  /*0a20*/  BRA `(.L_x_44) ;  /* 0xfffffff800987947 */ /* 0x000fea000383ffff */
.L_x_16:
[----:B------:R-:W-:Y:S01]  /*0a30*/  BSSY B1, `(.L_x_45) ;  /* 0x0000006000017945 */ /* 0x000fe20003800000 */
[----:B------:R-:W-:Y:S01]  /*0a40*/  PLOP3.LUT P0, PT, P0, PT, PT, 0x8, 0x80 ;  /* 0x000000000080781c */ /* 0x000fe2000070e170 */
[----:B------:R-:W-:-:S12]  /*0a50*/  IMAD.MOV.U32 R2, RZ, RZ, -0x1 ;  /* 0xffffffffff027424 */ /* 0x000fd800078e00ff */
[----:B------:R-:W-:Y:S05]  /*0a60*/  WARPSYNC.COLLECTIVE R2, `(.L_x_46) ;  /* 0x0000000002087348 */ /* 0x000fea0003c00000 */
[----:B------:R-:W-:Y:S01]  /*0a70*/  VOTE.ANY R2, PT, P0 ;  /* 0x0000000000027806 */ /* 0x000fe200000e0100 */
[----:B------:R-:W-:Y:S06]  /*0a80*/  ENDCOLLECTIVE ;  /* 0x000000000000791b */ /* 0x000fec0003800000 */
.L_x_46:
[----:B------:R-:W-:Y:S05]  /*0a90*/  BSYNC B1 ;  /* 0x0000000000017941 */ /* 0x000fea0003800000 */
.L_x_45:
[----:B------:R-:W-:Y:S05]  /*0aa0*/  BRA `(.L_x_47) ;  /* 0xfffffff800987947 */ /* 0x000fea000383ffff */
.L_x_19:
[----:B------:R-:W-:Y:S01]  /*0ab0*/  BSSY B2, `(.L_x_48) ;  /* 0x0000005000027945 */ /* 0x000fe20003800000 */
[----:B------:R-:W-:-:S07]  /*0ac0*/  IMAD.MOV.U32 R5, RZ, RZ, RZ ;  /* 0x000000ffff057224 */ /* 0x000fce00078e00ff */
[----:B------:R-:W-:Y:S05]  /*0ad0*/  WARPSYNC.COLLECTIVE R2, `(.L_x_49) ;  /* 0x0000000002087348 */ /* 0x000fea0003c00000 */
[----:B------:R0:W1:Y:S02]  /*0ae0*/  SHFL.UP P1, R5, R8, R3, R5 ;  /* 0x0400000308057389 */ /* 0x0000640000020005 */
[----:B01----:R-:W-:Y:S05]  /*0af0*/  ENDCOLLECTIVE ;  /* 0x000000000000791b */ /* 0x003fea0003800000 */
.L_x_49:
[----:B------:R-:W-:Y:S05]  /*0b00*/  BSYNC B2 ;  /* 0x0000000000027941 */ /* 0x000fea0003800000 */
.L_x_48:
[----:B------:R-:W-:Y:S05]  /*0b10*/  BRA `(.L_x_50) ;  /* 0xfffffff800907947 */ /* 0x000fea000383ffff */
.L_x_22:
[----:B------:R-:W-:Y:S01]  /*0b20*/  BSSY B1, `(.L_x_51) ;  /* 0x0000006000017945 */ /* 0x000fe20003800000 */
[----:B------:R-:W-:Y:S01]  /*0b30*/  PLOP3.LUT P0, PT, P0, PT, PT, 0x8, 0x80 ;  /* 0x000000000080781c */ /* 0x000fe2000070e170 */
[----:B------:R-:W-:-:S12]  /*0b40*/  IMAD.MOV.U32 R2, RZ, RZ, -0x1 ;  /* 0xffffffffff027424 */ /* 0x000fd800078e00ff */
[----:B------:R-:W-:Y:S05]  /*0b50*/  WARPSYNC.COLLECTIVE R2, `(.L_x_52) ;  /* 0x0000000002087348 */ /* 0x000fea0003c00000 */
[----:B------:R-:W-:Y:S01]  /*0b60*/  VOTE.ANY R2, PT, P0 ;  /* 0x0000000000027806 */ /* 0x000fe200000e0100 */
[----:B------:R-:W-:Y:S06]  /*0b70*/  ENDCOLLECTIVE ;  /* 0x000000000000791b */ /* 0x000fec0003800000 */
.L_x_52:
[----:B------:R-:W-:Y:S05]  /*0b80*/  BSYNC B1 ;  /* 0x0000000000017941 */ /* 0x000fea0003800000 */
.L_x_51:
[----:B------:R-:W-:Y:S05]  /*0b90*/  BRA `(.L_x_53) ;  /* 0xfffffff800ac7947 */ /* 0x000fea000383ffff */
.L_x_25:
[----:B------:R-:W-:Y:S01]  /*0ba0*/  BSSY B2, `(.L_x_54) ;  /* 0x0000005000027945 */ /* 0x000fe20003800000 */
[----:B------:R-:W-:-:S07]  /*0bb0*/  IMAD.MOV.U32 R5, RZ, RZ, RZ ;  /* 0x000000ffff057224 */ /* 0x000fce00078e00ff */
[----:B------:R-:W-:Y:S05]  /*0bc0*/  WARPSYNC.COLLECTIVE R2, `(.L_x_55) ;  /* 0x0000000002087348 */ /* 0x000fea0003c00000 */
[----:B------:R0:W1:Y:S02]  /*0bd0*/  SHFL.UP P1, R5, R8, R3, R5 ;  /* 0x0400000308057389 */ /* 0x0000640000020005 */
[----:B01----:R-:W-:Y:S05]  /*0be0*/  ENDCOLLECTIVE ;  /* 0x000000000000791b */ /* 0x003fea0003800000 */
.L_x_55:
[----:B------:R-:W-:Y:S05]  /*0bf0*/  BSYNC B2 ;  /* 0x0000000000027941 */ /* 0x000fea0003800000 */
.L_x_54:
[----:B------:R-:W-:Y:S05]  /*0c00*/  BRA `(.L_x_56) ;  /* 0xfffffff800ac7947 */ /* 0x000fea000383ffff */
.L_x_57:
[----:B------:R-:W-:-:S00]  /*0c10*/  BRA `(.L_x_57) ;  /* 0xfffffffc00fc7947 */ /* 0x000fc0000383ffff */
[----:B------:R-:W-:-:S00]  /*0c20*/  NOP ;  /* 0x0000000000007918 */ /* 0x000fc00000000000 */
        /* <DEDUP_REMOVED lines=13> */
.L_x_78:


//--------------------- .text._Z14naiveSharedMemPfS_S_i --------------------------
	.section	.text._Z14naiveSharedMemPfS_S_i,"ax",@progbits
	.align	128
        .global         _Z14naiveSharedMemPfS_S_i
        .type           _Z14naiveSharedMemPfS_S_i,@function
        .size           _Z14naiveSharedMemPfS_S_i,(.L_x_79 - _Z14naiveSharedMemPfS_S_i)
        .other          _Z14naiveSharedMemPfS_S_i,@"STO_CUDA_ENTRY STV_DEFAULT"
_Z14naiveSharedMemPfS_S_i:
.text._Z14naiveSharedMemPfS_S_i:
[----:B------:R-:W-:Y:S01]  /*0000*/  LDC R1, c[0x0][0x37c] ;  /* 0x0000df00ff017b82 */ /* 0x000fe20000000800 */
[----:B------:R-:W0:Y:S07]  /*0010*/  S2R R0, SR_TID.X ;  /* 0x0000000000007919 */ /* 0x000e2e0000002100 */
[----:B------:R-:W0:Y:S01]  /*0020*/  LDC.64 R2, c[0x0][0x380] ;  /* 0x0000e000ff027b82 */ /* 0x000e220000000a00 */
[----:B------:R-:W1:Y:S01]  /*0030*/  LDCU.64 UR8, c[0x0][0x358] ;  /* 0x00006b00ff0877ac */ /* 0x000e620008000a00 */
[----:B------:R-:W2:Y:S06]  /*0040*/  LDCU UR7, c[0x0][0x398] ;  /* 0x00007300ff0777ac */ /* 0x000eac0008000800 */
[----:B------:R-:W3:Y:S01]  /*0050*/  LDC.64 R4, c[0x0][0x388] ;  /* 0x0000e200ff047b82 */ /* 0x000ee20000000a00 */
[----:B0-----:R-:W-:-:S04]  /*0060*/  IMAD.WIDE.U32 R2, R0, 0x4, R2 ;  /* 0x0000000400027825 */ /* 0x001fc800078e0002 */
[C---:B---3--:R-:W-:Y:S02]  /*0070*/  IMAD.WIDE.U32 R4, R0.reuse, 0x4, R4 ;  /* 0x0000000400047825 */ /* 0x048fe400078e0004 */
[----:B-1----:R-:W3:Y:S04]  /*0080*/  LDG.E R2, desc[UR8][R2.64] ;  /* 0x0000000802027981 */ /* 0x002ee8000c1e1900 */
[----:B------:R0:W3:Y:S01]  /*0090*/  LDG.E R4, desc[UR8][R4.64] ;  /* 0x0000000804047981 */ /* 0x0000e2000c1e1900 */
[----:B------:R-:W1:Y:S01]  /*00a0*/  S2UR UR6, SR_CgaCtaId ;  /* 0x00000000000679c3 */ /* 0x000e620000008800 */
[----:B--2---:R-:W-:Y:S01]  /*00b0*/  UISETP.GE.AND UP0, UPT, UR7, 0x2, UPT ;  /* 0x000000020700788c */ /* 0x004fe2000bf06270 */
[----:B------:R-:W-:Y:S01]  /*00c0*/  ISETP.NE.AND P0, PT, R0, RZ, PT ;  /* 0x000000ff0000720c */ /* 0x000fe20003f05270 */
[----:B------:R-:W-:Y:S01]  /*00d0*/  ULEA.HI UR5, UR7, UR7, URZ, 0x1 ;  /* 0x0000000707057291 */ /* 0x000fe2000f8f08ff */
[----:B------:R-:W-:-:S03]  /*00e0*/  UMOV UR4, 0x400 ;  /* 0x0000040000047882 */ /* 0x000fc60000000000 */
[----:B------:R-:W-:-:S06]  /*00f0*/  USHF.R.S32.HI UR5, URZ, 0x1, UR5 ;  /* 0x00000001ff057899 */ /* 0x000fcc0008011405 */
[----:B0-----:R-:W-:Y:S01]  /*0100*/  IMAD.U32 R5, RZ, RZ, UR5 ;  /* 0x00000005ff057e24 */ /* 0x001fe2000f8e00ff */
[----:B-1----:R-:W-:-:S03]  /*0110*/  ULEA UR4, UR6, UR4, 0x18 ;  /* 0x0000000406047291 */ /* 0x002fc6000f8ec0ff */
[----:B------:R-:W-:-:S03]  /*0120*/  UMOV UR6, 0x1 ;  /* 0x0000000100067882 */ /* 0x000fc60000000000 */
[----:B------:R-:W-:Y:S01]  /*0130*/  LEA R3, R0, UR4, 0x2 ;  /* 0x0000000400037c11 */ /* 0x000fe2000f8e10ff */
[----:B---3--:R-:W-:Y:S01]  /*0140*/  FMUL R6, R2, R4 ;  /* 0x0000000402067220 */ /* 0x008fe20000400000 */
[----:B------:R-:W-:Y:S06]  /*0150*/  BRA.U !UP0, `(.L_x_58) ;  /* 0x00000001081c7547 */ /* 0x000fec000b800000 */
[----:B------:R-:W0:Y:S01]  /*0160*/  LDCU UR4, c[0x0][0x398] ;  /* 0x00007300ff0477ac */ /* 0x000e220008000800 */
[----:B------:R-:W-:-:S05]  /*0170*/  UMOV UR6, 0x1 ;  /* 0x0000000100067882 */ /* 0x000fca0000000000 */
.L_x_59:
[----:B0-----:R-:W-:Y:S02]  /*0180*/  UISETP.GT.U32.AND UP0, UPT, UR4, 0x3, UPT ;  /* 0x000000030400788c */ /* 0x001fe4000bf04070 */
[----:B------:R-:W-:Y:S02]  /*0190*/  USHF.R.U32.HI UR5, URZ, 0x1, UR4 ;  /* 0x00000001ff057899 */ /* 0x000fe40008011604 */
[----:B------:R-:W-:-:S05]  /*01a0*/  UIADD3 UR6, UPT, UPT, UR6, 0x1, URZ ;  /* 0x0000000106067890 */ /* 0x000fca000fffe0ff */
[----:B------:R-:W-:Y:S01]  /*01b0*/  UMOV UR4, UR5 ;  /* 0x0000000500047c82 */ /* 0x000fe20008000000 */
[----:B------:R-:W-:Y:S06]  /*01c0*/  BRA.U UP0, `(.L_x_59) ;  /* 0xfffffffd00ec7547 */ /* 0x000fec000b83ffff */
.L_x_58:
[----:B------:R0:W-:Y:S01]  /*01d0*/  STS [R3+0x1000], R2 ;  /* 0x0010000203007388 */ /* 0x0001e20000000800 */
[----:B------:R-:W-:Y:S02]  /*01e0*/  UISETP.GE.U32.AND UP0, UPT, UR6, 0x4, UPT ;  /* 0x000000040600788c */ /* 0x000fe4000bf06070 */
[----:B------:R-:W-:Y:S01]  /*01f0*/  ULOP3.LUT UR4, UR6, 0x3, URZ, 0xc0, !UPT ;  /* 0x0000000306047892 */ /* 0x000fe2000f8ec0ff */
[----:B------:R0:W-:Y:S04]  /*0200*/  STS [R3+0x2000], R4 ;  /* 0x0020000403007388 */ /* 0x0001e80000000800 */
[----:B------:R0:W-:Y:S02]  /*0210*/  STS [R3], R6 ;  /* 0x0000000603007388 */ /* 0x0001e40000000800 */
[----:B------:R-:W-:Y:S05]  /*0220*/  BRA.U !UP0, `(.L_x_60) ;  /* 0x0000000108947547 */ /* 0x000fea000b800000 */
[----:B------:R-:W-:-:S04]  /*0230*/  ULOP3.LUT UR6, UR6, 0xfffffffc, URZ, 0xc0, !UPT ;  /* 0xfffffffc06067892 */ /* 0x000fc8000f8ec0ff */
[----:B------:R-:W-:-:S12]  /*0240*/  UIADD3 UR6, UPT, UPT, -UR6, URZ, URZ ;  /* 0x000000ff06067290 */ /* 0x000fd8000fffe1ff */
.L_x_61:
[----:B------:R-:W-:Y:S01]  /*0250*/  ISETP.GE.AND P2, PT, R0, R5, PT ;  /* 0x000000050000720c */ /* 0x000fe20003f46270 */
[----:B------:R-:W-:-:S04]  /*0260*/  UIADD3 UR6, UPT, UPT, UR6, 0x4, URZ ;  /* 0x0000000406067890 */ /* 0x000fc8000fffe0ff */
[----:B------:R-:W-:-:S08]  /*0270*/  UISETP.NE.AND UP0, UPT, UR6, URZ, UPT ;  /* 0x000000ff0600728c */ /* 0x000fd0000bf05270 */
[----:B0-----:R-:W-:Y:S01]  /*0280*/  @!P2 IMAD R2, R5, 0x4, R3 ;  /* 0x000000040502a824 */ /* 0x001fe200078e0203 */
[----:B------:R-:W-:Y:S01]  /*0290*/  @!P2 LDS R7, [R3] ;  /* 0x000000000307a984 */ /* 0x000fe20000000800 */
[----:B------:R-:W-:-:S04]  /*02a0*/  @!P2 SHF.R.U32.HI R5, RZ, 0x1, R5 ;  /* 0x00000001ff05a819 */ /* 0x000fc80000011605 */
[----:B------:R-:W0:Y:S01]  /*02b0*/  @!P2 LDS R2, [R2] ;  /* 0x000000000202a984 */ /* 0x000e220000000800 */
[----:B------:R-:W-:-:S13]  /*02c0*/  ISETP.GE.AND P1, PT, R0, R5, PT ;  /* 0x000000050000720c */ /* 0x000fda0003f26270 */
[----:B------:R-:W-:Y:S01]  /*02d0*/  @!P1 IMAD R8, R5, 0x4, R3 ;  /* 0x0000000405089824 */ /* 0x000fe200078e0203 */
[----:B------:R-:W-:Y:S01]  /*02e0*/  @!P1 SHF.R.U32.HI R5, RZ, 0x1, R5 ;  /* 0x00000001ff059819 */ /* 0x000fe20000011605 */
[----:B01----:R-:W-:-:S05]  /*02f0*/  @!P2 FADD R4, R2, R7 ;  /* 0x000000070204a221 */ /* 0x003fca0000000000 */
[----:B------:R-:W-:Y:S01]  /*0300*/  @!P2 STS [R3], R4 ;  /* 0x000000040300a388 */ /* 0x000fe20000000800 */
[----:B------:R-:W-:Y:S01]  /*0310*/  BAR.SYNC.DEFER_BLOCKING 0x0 ;  /* 0x0000000000007b1d */ /* 0x000fe20000010000 */
[----:B------:R-:W-:-:S13]  /*0320*/  ISETP.GE.AND P2, PT, R0, R5, PT ;  /* 0x000000050000720c */ /* 0x000fda0003f46270 */
[----:B------:R-:W-:Y:S02]  /*0330*/  @!P2 LEA R9, R5, R3, 0x2 ;  /* 0x000000030509a211 */ /* 0x000fe400078e10ff */
[----:B------:R-:W-:Y:S01]  /*0340*/  @!P2 SHF.R.U32.HI R5, RZ, 0x1, R5 ;  /* 0x00000001ff05a819 */ /* 0x000fe20000011605 */
[----:B------:R-:W-:Y:S04]  /*0350*/  @!P1 LDS R6, [R8] ;  /* 0x0000000008069984 */ /* 0x000fe80000000800 */
[----:B------:R-:W0:Y:S02]  /*0360*/  @!P1 LDS R7, [R3] ;  /* 0x0000000003079984 */ /* 0x000e240000000800 */
[----:B0-----:R-:W-:-:S05]  /*0370*/  @!P1 FADD R6, R6, R7 ;  /* 0x0000000706069221 */ /* 0x001fca0000000000 */
[----:B------:R-:W-:Y:S01]  /*0380*/  @!P1 STS [R3], R6 ;  /* 0x0000000603009388 */ /* 0x000fe20000000800 */
[----:B------:R-:W-:Y:S01]  /*0390*/  BAR.SYNC.DEFER_BLOCKING 0x0 ;  /* 0x0000000000007b1d */ /* 0x000fe20000010000 */
[----:B------:R-:W-:-:S13]  /*03a0*/  ISETP.GE.AND P1, PT, R0, R5, PT ;  /* 0x000000050000720c */ /* 0x000fda0003f26270 */
[----:B------:R-:W-:Y:S01]  /*03b0*/  @!P1 IMAD R8, R5, 0x4, R3 ;  /* 0x0000000405089824 */ /* 0x000fe200078e0203 */
[----:B------:R-:W-:Y:S01]  /*03c0*/  @!P1 SHF.R.U32.HI R5, RZ, 0x1, R5 ;  /* 0x00000001ff059819 */ /* 0x000fe20000011605 */
[----:B------:R-:W-:Y:S04]  /*03d0*/  @!P2 LDS R2, [R9] ;  /* 0x000000000902a984 */ /* 0x000fe80000000800 */
[----:B------:R-:W0:Y:S02]  /*03e0*/  @!P2 LDS R7, [R3] ;  /* 0x000000000307a984 */ /* 0x000e240000000800 */
[----:B0-----:R-:W-:-:S05]  /*03f0*/  @!P2 FADD R2, R2, R7 ;  /* 0x000000070202a221 */ /* 0x001fca0000000000 */
[----:B------:R-:W-:Y:S01]  /*0400*/  @!P2 STS [R3], R2 ;  /* 0x000000020300a388 */ /* 0x000fe20000000800 */
[----:B------:R-:W-:Y:S06]  /*0410*/  BAR.SYNC.DEFER_BLOCKING 0x0 ;  /* 0x0000000000007b1d */ /* 0x000fec0000010000 */
[----:B------:R-:W-:Y:S04]  /*0420*/  @!P1 LDS R4, [R8] ;  /* 0x0000000008049984 */ /* 0x000fe80000000800 */
[----:B------:R-:W0:Y:S02]  /*0430*/  @!P1 LDS R7, [R3] ;  /* 0x0000000003079984 */ /* 0x000e240000000800 */
[----:B0-----:R-:W-:-:S05]  /*0440*/  @!P1 FADD R4, R4, R7 ;  /* 0x0000000704049221 */ /* 0x001fca0000000000 */
[----:B------:R1:W-:Y:S01]  /*0450*/  @!P1 STS [R3], R4 ;  /* 0x0000000403009388 */ /* 0x0003e20000000800 */
[----:B------:R-:W-:Y:S06]  /*0460*/  BAR.SYNC.DEFER_BLOCKING 0x0 ;  /* 0x0000000000007b1d */ /* 0x000fec0000010000 */
[----:B------:R-:W-:Y:S05]  /*0470*/  BRA.U UP0, `(.L_x_61) ;  /* 0xfffffffd00747547 */ /* 0x000fea000b83ffff */
.L_x_60:
[----:B------:R-:W-:-:S09]  /*0480*/  UISETP.NE.AND UP0, UPT, UR4, URZ, UPT ;  /* 0x000000ff0400728c */ /* 0x000fd2000bf05270 */
[----:B------:R-:W-:Y:S05]  /*0490*/  BRA.U !UP0, `(.L_x_62) ;  /* 0x0000000108307547 */ /* 0x000fea000b800000 */
[----:B------:R-:W-:-:S12]  /*04a0*/  UIADD3 UR4, UPT, UPT, -UR4, URZ, URZ ;  /* 0x000000ff04047290 */ /* 0x000fd8000fffe1ff */
.L_x_63:
[----:B------:R-:W-:Y:S01]  /*04b0*/  ISETP.GE.AND P1, PT, R0, R5, PT ;  /* 0x000000050000720c */ /* 0x000fe20003f26270 */
[----:B------:R-:W-:-:S04]  /*04c0*/  UIADD3 UR4, UPT, UPT, UR4, 0x1, URZ ;  /* 0x0000000104047890 */ /* 0x000fc8000fffe0ff */
[----:B------:R-:W-:-:S08]  /*04d0*/  UISETP.NE.AND UP0, UPT, UR4, URZ, UPT ;  /* 0x000000ff0400728c */ /* 0x000fd0000bf05270 */
[----:B01----:R-:W-:Y:S01]  /*04e0*/  @!P1 LEA R4, R5, R3, 0x2 ;  /* 0x0000000305049211 */ /* 0x003fe200078e10ff */
[----:B------:R-:W-:Y:S01]  /*04f0*/  @!P1 LDS R7, [R3] ;  /* 0x0000000003079984 */ /* 0x000fe20000000800 */
[----:B------:R-:W-:-:S03]  /*0500*/  @!P1 SHF.R.U32.HI R5, RZ, 0x1, R5 ;  /* 0x00000001ff059819 */ /* 0x000fc60000011605 */
[----:B--2---:R-:W0:Y:S02]  /*0510*/  @!P1 LDS R2, [R4] ;  /* 0x0000000004029984 */ /* 0x004e240000000800 */
[----:B0-----:R-:W-:-:S05]  /*0520*/  @!P1 FADD R2, R2, R7 ;  /* 0x0000000702029221 */ /* 0x001fca0000000000 */
[----:B------:R2:W-:Y:S01]  /*0530*/  @!P1 STS [R3], R2 ;  /* 0x0000000203009388 */ /* 0x0005e20000000800 */
[----:B------:R-:W-:Y:S06]  /*0540*/  BAR.SYNC.DEFER_BLOCKING 0x0 ;  /* 0x0000000000007b1d */ /* 0x000fec0000010000 */
[----:B------:R-:W-:Y:S05]  /*0550*/  BRA.U UP0, `(.L_x_63) ;  /* 0xfffffffd00d47547 */ /* 0x000fea000b83ffff */
.L_x_62:
[----:B------:R-:W-:Y:S05]  /*0560*/  @P0 EXIT ;  /* 0x000000000000094d */ /* 0x000fea0003800000 */
[----:B------:R-:W3:Y:S01]  /*0570*/  S2UR UR5, SR_CgaCtaId ;  /* 0x00000000000579c3 */ /* 0x000ee20000008800 */
[----:B------:R-:W-:-:S07]  /*0580*/  UMOV UR4, 0x400 ;  /* 0x0000040000047882 */ /* 0x000fce0000000000 */
[----:B012---:R-:W0:Y:S01]  /*0590*/  LDC.64 R2, c[0x0][0x390] ;  /* 0x0000e400ff027b82 */ /* 0x007e220000000a00 */
[----:B---3--:R-:W-:-:S09]  /*05a0*/  ULEA UR4, UR5, UR4, 0x18 ;  /* 0x0000000405047291 */ /* 0x008fd2000f8ec0ff */
[----:B------:R-:W0:Y:S04]  /*05b0*/  LDS R5, [UR4] ;  /* 0x00000004ff057984 */ /* 0x000e280008000800 */
[----:B0-----:R-:W-:Y:S01]  /*05c0*/  STG.E desc[UR8][R2.64], R5 ;  /* 0x0000000502007986 */ /* 0x001fe2000c101908 */
[----:B------:R-:W-:Y:S05]  /*05d0*/  EXIT ;  /* 0x000000000000794d */ /* 0x000fea0003800000 */
.L_x_64:
        /* <DEDUP_REMOVED lines=10> */
.L_x_79:


//--------------------- .text._Z14naiveGlobalMemPfS_S_i --------------------------
	.section	.text._Z14naiveGlobalMemPfS_S_i,"ax",@progbits
	.align	128
        .global         _Z14naiveGlobalMemPfS_S_i
        .type           _Z14naiveGlobalMemPfS_S_i,@function
        .size           _Z14naiveGlobalMemPfS_S_i,(.L_x_80 - _Z14naiveGlobalMemPfS_S_i)
        .other          _Z14naiveGlobalMemPfS_S_i,@"STO_CUDA_ENTRY STV_DEFAULT"
_Z14naiveGlobalMemPfS_S_i:
.text._Z14naiveGlobalMemPfS_S_i:
[----:B------:R-:W-:Y:S01]  /*0000*/  LDC R1, c[0x0][0x37c] ;  /* 0x0000df00ff017b82 */ /* 0x000fe20000000800 */
[----:B------:R-:W0:Y:S07]  /*0010*/  S2R R5, SR_CTAID.X ;  /* 0x0000000000057919 */ /* 0x000e2e0000002500 */
[----:B------:R-:W1:Y:S01]  /*0020*/  LDC R4, c[0x0][0x398] ;  /* 0x0000e600ff047b82 */ /* 0x000e620000000800 */
[----:B------:R-:W0:Y:S01]  /*0030*/  LDCU UR4, c[0x0][0x360] ;  /* 0x00006c00ff0477ac */ /* 0x000e220008000800 */
[----:B------:R-:W2:Y:S01]  /*0040*/  S2R R0, SR_TID.X ;  /* 0x0000000000007919 */ /* 0x000ea20000002100 */
[----:B------:R-:W3:Y:S05]  /*0050*/  LDCU.64 UR6, c[0x0][0x358] ;  /* 0x00006b00ff0677ac */ /* 0x000eea0008000a00 */
[----:B------:R-:W4:Y:S08]  /*0060*/  LDC.64 R2, c[0x0][0x380] ;  /* 0x0000e000ff027b82 */ /* 0x000f300000000a00 */
[----:B------:R-:W3:Y:S01]  /*0070*/  LDC.64 R6, c[0x0][0x388] ;  /* 0x0000e200ff067b82 */ /* 0x000ee20000000a00 */
[----:B-1----:R-:W-:-:S07]  /*0080*/  LEA.HI R8, R4, R4, RZ, 0x1 ;  /* 0x0000000404087211 */ /* 0x002fce00078f08ff */
[----:B------:R-:W1:Y:S01]  /*0090*/  LDC.64 R12, c[0x0][0x390] ;  /* 0x0000e400ff0c7b82 */ /* 0x000e620000000a00 */
[----:B------:R-:W-:Y:S01]  /*00a0*/  SHF.R.S32.HI R11, RZ, 0x1, R8 ;  /* 0x00000001ff0b7819 */ /* 0x000fe20000011408 */
[----:B0-----:R-:W-:-:S04]  /*00b0*/  IMAD R5, R5, UR4, RZ ;  /* 0x0000000405057c24 */ /* 0x001fc8000f8e02ff */
[----:B--2---:R-:W-:-:S04]  /*00c0*/  IMAD R15, R5, 0x2, R0 ;  /* 0x00000002050f7824 */ /* 0x004fc800078e0200 */
[----:B----4-:R-:W-:-:S04]  /*00d0*/  IMAD.WIDE R2, R15, 0x4, R2 ;  /* 0x000000040f027825 */ /* 0x010fc800078e0202 */
[----:B---3--:R-:W-:Y:S01]  /*00e0*/  IMAD.WIDE R6, R15, 0x4, R6 ;  /* 0x000000040f067825 */ /* 0x008fe200078e0206 */
[----:B------:R0:W5:Y:S03]  /*00f0*/  LDG.E R14, desc[UR6][R2.64] ;  /* 0x00000006020e7981 */ /* 0x000166000c1e1900 */
[----:B------:R-:W-:-:S04]  /*0100*/  IMAD.WIDE R8, R11, 0x4, R2 ;  /* 0x000000040b087825 */ /* 0x000fc800078e0202 */
[----:B------:R-:W-:Y:S02]  /*0110*/  IMAD.WIDE R10, R11, 0x4, R6 ;  /* 0x000000040b0a7825 */ /* 0x000fe400078e0206 */
[----:B------:R-:W2:Y:S04]  /*0120*/  LDG.E R8, desc[UR6][R8.64] ;  /* 0x0000000608087981 */ /* 0x000ea8000c1e1900 */
[----:B------:R-:W2:Y:S04]  /*0130*/  LDG.E R11, desc[UR6][R10.64] ;  /* 0x000000060a0b7981 */ /* 0x000ea8000c1e1900 */
[----:B------:R0:W5:Y:S01]  /*0140*/  LDG.E R7, desc[UR6][R6.64] ;  /* 0x0000000606077981 */ /* 0x000162000c1e1900 */
[----:B------:R-:W-:Y:S01]  /*0150*/  ISETP.GE.AND P0, PT, R4, 0x2, PT ;  /* 0x000000020400780c */ /* 0x000fe20003f06270 */
[----:B------:R-:W-:-:S02]  /*0160*/  IMAD.MOV.U32 R5, RZ, RZ, 0x1 ;  /* 0x00000001ff057424 */ /* 0x000fc400078e00ff */
[----:B--2---:R-:W-:-:S10]  /*0170*/  FMUL R17, R8, R11 ;  /* 0x0000000b08117220 */ /* 0x004fd40000400000 */
[----:B01----:R-:W-:Y:S05]  /*0180*/  @!P0 BRA `(.L_x_65) ;  /* 0x0000000000208947 */ /* 0x003fea0003800000 */
[----:B------:R-:W-:Y:S01]  /*0190*/  IMAD.MOV.U32 R5, RZ, RZ, 0x1 ;  /* 0x00000001ff057424 */ /* 0x000fe200078e00ff */
[----:B------:R-:W0:Y:S01]  /*01a0*/  LDCU UR4, c[0x0][0x398] ;  /* 0x00007300ff0477ac */ /* 0x000e220008000800 */
[----:B------:R-:W-:-:S05]  /*01b0*/  NOP ;  /* 0x0000000000007918 */ /* 0x000fca0000000000 */
.L_x_66:
[----:B0-----:R-:W-:Y:S01]  /*01c0*/  UISETP.GT.U32.AND UP0, UPT, UR4, 0x3, UPT ;  /* 0x000000030400788c */ /* 0x001fe2000bf04070 */
[----:B------:R-:W-:Y:S01]  /*01d0*/  VIADD R5, R5, 0x1 ;  /* 0x0000000105057836 */ /* 0x000fe20000000000 */
[----:B------:R-:W-:-:S07]  /*01e0*/  USHF.R.U32.HI UR5, URZ, 0x1, UR4 ;  /* 0x00000001ff057899 */ /* 0x000fce0008011604 */
[----:B------:R-:W-:Y:S01]  /*01f0*/  UMOV UR4, UR5 ;  /* 0x0000000500047c82 */ /* 0x000fe20008000000 */
[----:B------:R-:W-:Y:S05]  /*0200*/  BRA.U UP0, `(.L_x_66) ;  /* 0xfffffffd00ec7547 */ /* 0x000fea000b83ffff */
.L_x_65:
[----:B------:R-:W-:Y:S01]  /*0210*/  ISETP.GE.U32.AND P0, PT, R5, 0x2, PT ;  /* 0x000000020500780c */ /* 0x000fe20003f06070 */
[----:B------:R-:W-:-:S04]  /*0220*/  IMAD.WIDE R2, R15, 0x4, R12 ;  /* 0x000000040f027825 */ /* 0x000fc800078e020c */
[----:B-----5:R-:W-:-:S05]  /*0230*/  FFMA R7, R14, R7, R17 ;  /* 0x000000070e077223 */ /* 0x020fca0000000011 */
[----:B------:R0:W-:Y:S03]  /*0240*/  STG.E desc[UR6][R2.64], R7 ;  /* 0x0000000702007986 */ /* 0x0001e6000c101906 */
[----:B------:R-:W-:Y:S05]  /*0250*/  @!P0 EXIT ;  /* 0x000000000000894d */ /* 0x000fea0003800000 */
[----:B------:R-:W-:Y:S01]  /*0260*/  VIADD R6, R5, 0xfffffffe ;  /* 0xfffffffe05067836 */ /* 0x000fe20000000000 */
[----:B0-----:R-:W-:-:S04]  /*0270*/  SHF.R.S32.HI R7, RZ, 0x1f, R4 ;  /* 0x0000001fff077819 */ /* 0x001fc80000011404 */
[----:B------:R-:W-:Y:S01]  /*0280*/  ISETP.GE.U32.AND P0, PT, R6, 0x3, PT ;  /* 0x000000030600780c */ /* 0x000fe20003f06070 */
[----:B------:R-:W-:Y:S01]  /*0290*/  VIADD R6, R5, 0xffffffff ;  /* 0xffffffff05067836 */ /* 0x000fe20000000000 */
[----:B------:R-:W-:-:S04]  /*02a0*/  LEA.HI R7, R7, R4, RZ, 0x2 ;  /* 0x0000000407077211 */ /* 0x000fc800078f10ff */
[----:B------:R-:W-:Y:S02]  /*02b0*/  LOP3.LUT R4, R6, 0x3, RZ, 0xc0, !PT ;  /* 0x0000000306047812 */ /* 0x000fe400078ec0ff */
[----:B------:R-:W-:-:S05]  /*02c0*/  SHF.R.S32.HI R5, RZ, 0x2, R7 ;  /* 0x00000002ff057819 */ /* 0x000fca0000011407 */
[----:B------:R-:W-:Y:S05]  /*02d0*/  @!P0 BRA `(.L_x_67) ;  /* 0x0000000000b08947 */ /* 0x000fea0003800000 */
[----:B------:R-:W-:-:S05]  /*02e0*/  LOP3.LUT R6, R6, 0xfffffffc, RZ, 0xc0, !PT ;  /* 0xfffffffc06067812 */ /* 0x000fca00078ec0ff */
[----:B------:R-:W-:-:S07]  /*02f0*/  IMAD.MOV R6, RZ, RZ, -R6 ;  /* 0x000000ffff067224 */ /* 0x000fce00078e0a06 */
.L_x_70:
[----:B------:R-:W-:-:S13]  /*0300*/  ISETP.GE.U32.AND P1, PT, R0, R5, PT ;  /* 0x000000050000720c */ /* 0x000fda0003f26070 */
[C---:B------:R-:W-:Y:S01]  /*0310*/  @!P1 IMAD.WIDE R8, R5.reuse, 0x4, R2 ;  /* 0x0000000405089825 */ /* 0x040fe200078e0202 */
[----:B01----:R-:W2:Y:S05]  /*0320*/  @!P1 LDG.E R7, desc[UR6][R2.64] ;  /* 0x0000000602079981 */ /* 0x003eaa000c1e1900 */
[----:B------:R-:W2:Y:S01]  /*0330*/  @!P1 LDG.E R8, desc[UR6][R8.64] ;  /* 0x0000000608089981 */ /* 0x000ea2000c1e1900 */
[----:B------:R-:W-:-:S04]  /*0340*/  @!P1 LEA.HI R10, R5, R5, RZ, 0x1 ;  /* 0x00000005050a9211 */ /* 0x000fc800078f08ff */
[----:B------:R-:W-:-:S04]  /*0350*/  @!P1 SHF.R.S32.HI R5, RZ, 0x1, R10 ;  /* 0x00000001ff059819 */ /* 0x000fc8000001140a */
[----:B------:R-:W-:-:S13]  /*0360*/  ISETP.GE.U32.AND P0, PT, R0, R5, PT ;  /* 0x000000050000720c */ /* 0x000fda0003f06070 */
[----:B------:R-:W-:-:S04]  /*0370*/  @!P0 IMAD.WIDE R10, R5, 0x4, R2 ;  /* 0x00000004050a8825 */ /* 0x000fc800078e0202 */
[----:B--2---:R-:W-:-:S05]  /*0380*/  @!P1 FADD R7, R8, R7 ;  /* 0x0000000708079221 */ /* 0x004fca0000000000 */
[----:B------:R0:W-:Y:S01]  /*0390*/  @!P1 STG.E desc[UR6][R2.64], R7 ;  /* 0x0000000702009986 */ /* 0x0001e2000c101906 */
[----:B------:R-:W-:Y:S06]  /*03a0*/  BAR.SYNC.DEFER_BLOCKING 0x0 ;  /* 0x0000000000007b1d */ /* 0x000fec0000010000 */
[----:B------:R-:W2:Y:S04]  /*03b0*/  @!P0 LDG.E R10, desc[UR6][R10.64] ;  /* 0x000000060a0a8981 */ /* 0x000ea8000c1e1900 */
        /* <DEDUP_REMOVED lines=9> */
[----:B0-----:R-:W2:Y:S01]  /*0450*/  @!P1 LDG.E R7, desc[UR6][R2.64] ;  /* 0x0000000602079981 */ /* 0x001ea2000c1e1900 */
[----:B------:R-:W-:Y:S01]  /*0460*/  @!P1 LEA.HI R10, R5, R5, RZ, 0x1 ;  /* 0x00000005050a9211 */ /* 0x000fe200078f08ff */
[----:B------:R-:W-:Y:S03]  /*0470*/  BSSY.RECONVERGENT B0, `(.L_x_68) ;  /* 0x000000e000007945 */ /* 0x000fe60003800200 */
[----:B------:R-:W-:-:S04]  /*0480*/  @!P1 SHF.R.S32.HI R5, RZ, 0x1, R10 ;  /* 0x00000001ff059819 */ /* 0x000fc8000001140a */
[----:B------:R-:W-:Y:S01]  /*0490*/  ISETP.GE.U32.AND P0, PT, R0, R5, PT ;  /* 0x000000050000720c */ /* 0x000fe20003f06070 */
[----:B--2---:R-:W-:-:S05]  /*04a0*/  @!P1 FADD R7, R8, R7 ;  /* 0x0000000708079221 */ /* 0x004fca0000000000 */
[----:B------:R1:W-:Y:S01]  /*04b0*/  @!P1 STG.E desc[UR6][R2.64], R7 ;  /* 0x0000000702009986 */ /* 0x0003e2000c101906 */
[----:B------:R-:W-:Y:S06]  /*04c0*/  BAR.SYNC.DEFER_BLOCKING 0x0 ;  /* 0x0000000000007b1d */ /* 0x000fec0000010000 */
[----:B------:R-:W-:Y:S05]  /*04d0*/  @P0 BRA `(.L_x_69) ;  /* 0x00000000001c0947 */ /* 0x000fea0003800000 */
[C---:B------:R-:W-:Y:S01]  /*04e0*/  IMAD.WIDE R8, R5.reuse, 0x4, R2 ;  /* 0x0000000405087825 */ /* 0x040fe200078e0202 */
[----:B-1----:R-:W2:Y:S05]  /*04f0*/  LDG.E R7, desc[UR6][R2.64] ;  /* 0x0000000602077981 */ /* 0x002eaa000c1e1900 */
[----:B------:R-:W2:Y:S01]  /*0500*/  LDG.E R8, desc[UR6][R8.64] ;  /* 0x0000000608087981 */ /* 0x000ea2000c1e1900 */
[----:B------:R-:W-:-:S04]  /*0510*/  LEA.HI R5, R5, R5, RZ, 0x1 ;  /* 0x0000000505057211 */ /* 0x000fc800078f08ff */
[----:B------:R-:W-:Y:S01]  /*0520*/  SHF.R.S32.HI R5, RZ, 0x1, R5 ;  /* 0x00000001ff057819 */ /* 0x000fe20000011405 */
[----:B--2---:R-:W-:-:S05]  /*0530*/  FADD R7, R8, R7 ;  /* 0x0000000708077221 */ /* 0x004fca0000000000 */
[----:B------:R0:W-:Y:S02]  /*0540*/  STG.E desc[UR6][R2.64], R7 ;  /* 0x0000000702007986 */ /* 0x0001e4000c101906 */
.L_x_69:
[----:B------:R-:W-:Y:S05]  /*0550*/  BSYNC.RECONVERGENT B0 ;  /* 0x0000000000007941 */ /* 0x000fea0003800200 */
.L_x_68:
[----:B------:R-:W-:Y:S01]  /*0560*/  VIADD R6, R6, 0x4 ;  /* 0x0000000406067836 */ /* 0x000fe20000000000 */
[----:B------:R-:W-:Y:S04]  /*0570*/  BAR.SYNC.DEFER_BLOCKING 0x0 ;  /* 0x0000000000007b1d */ /* 0x000fe80000010000 */
[----:B------:R-:W-:-:S13]  /*0580*/  ISETP.NE.AND P0, PT, R6, RZ, PT ;  /* 0x000000ff0600720c */ /* 0x000fda0003f05270 */
[----:B------:R-:W-:Y:S05]  /*0590*/  @P0 BRA `(.L_x_70) ;  /* 0xfffffffc00580947 */ /* 0x000fea000383ffff */
.L_x_67:
[----:B------:R-:W-:-:S13]  /*05a0*/  ISETP.NE.AND P0, PT, R4, RZ, PT ;  /* 0x000000ff0400720c */ /* 0x000fda0003f05270 */
[----:B------:R-:W-:Y:S05]  /*05b0*/  @!P0 EXIT ;  /* 0x000000000000894d */ /* 0x000fea0003800000 */
[----:B------:R-:W-:-:S07]  /*05c0*/  IMAD.MOV R4, RZ, RZ, -R4 ;  /* 0x000000ffff047224 */ /* 0x000fce00078e0a04 */
.L_x_73:
[----:B------:R-:W-:Y:S01]  /*05d0*/  ISETP.GE.U32.AND P0, PT, R0, R5, PT ;  /* 0x000000050000720c */ /* 0x000fe20003f06070 */
[----:B------:R-:W-:-:S12]  /*05e0*/  BSSY.RECONVERGENT B0, `(.L_x_71) ;  /* 0x0000009000007945 */ /* 0x000fd80003800200 */
[----:B--2---:R-:W-:Y:S05]  /*05f0*/  @P0 BRA `(.L_x_72) ;  /* 0x00000000001c0947 */ /* 0x004fea0003800000 */
[C---:B01----:R-:W-:Y:S01]  /*0600*/  IMAD.WIDE R6, R5.reuse, 0x4, R2 ;  /* 0x0000000405067825 */ /* 0x043fe200078e0202 */
[----:B------:R-:W2:Y:S05]  /*0610*/  LDG.E R9, desc[UR6][R2.64] ;  /* 0x0000000602097981 */ /* 0x000eaa000c1e1900 */
[----:B------:R-:W2:Y:S01]  /*0620*/  LDG.E R6, desc[UR6][R6.64] ;  /* 0x0000000606067981 */ /* 0x000ea2000c1e1900 */
[----:B------:R-:W-:-:S04]  /*0630*/  LEA.HI R5, R5, R5, RZ, 0x1 ;  /* 0x0000000505057211 */ /* 0x000fc800078f08ff */
[----:B------:R-:W-:Y:S01]  /*0640*/  SHF.R.S32.HI R5, RZ, 0x1, R5 ;  /* 0x00000001ff057819 */ /* 0x000fe20000011405 */
[----:B--2---:R-:W-:-:S05]  /*0650*/  FADD R9, R6, R9 ;  /* 0x0000000906097221 */ /* 0x004fca0000000000 */
[----:B------:R2:W-:Y:S02]  /*0660*/  STG.E desc[UR6][R2.64], R9 ;  /* 0x0000000902007986 */ /* 0x0005e4000c101906 */
.L_x_72:
[----:B------:R-:W-:Y:S05]  /*0670*/  BSYNC.RECONVERGENT B0 ;  /* 0x0000000000007941 */ /* 0x000fea0003800200 */
.L_x_71:
[----:B------:R-:W-:Y:S01]  /*0680*/  VIADD R4, R4, 0x1 ;  /* 0x0000000104047836 */ /* 0x000fe20000000000 */
[----:B------:R-:W-:Y:S04]  /*0690*/  BAR.SYNC.DEFER_BLOCKING 0x0 ;  /* 0x0000000000007b1d */ /* 0x000fe80000010000 */
[----:B------:R-:W-:-:S13]  /*06a0*/  ISETP.NE.AND P0, PT, R4, RZ, PT ;  /* 0x000000ff0400720c */ /* 0x000fda0003f05270 */
[----:B------:R-:W-:Y:S05]  /*06b0*/  @P0 BRA `(.L_x_73) ;  /* 0xfffffffc00c40947 */ /* 0x000fea000383ffff */
[----:B------:R-:W-:Y:S05]  /*06c0*/  EXIT ;  /* 0x000000000000794d */ /* 0x000fea0003800000 */
.L_x_74:
        /* <DEDUP_REMOVED lines=11> */
.L_x_80:


//--------------------- .text._Z5alignPfS_ii      --------------------------
	.section	.text._Z5alignPfS_ii,"ax",@progbits
	.align	128
        .global         _Z5alignPfS_ii
        .type           _Z5alignPfS_ii,@function
        .size           _Z5alignPfS_ii,(.L_x_81 - _Z5alignPfS_ii)
        .other          _Z5alignPfS_ii,@"STO_CUDA_ENTRY STV_DEFAULT"
_Z5alignPfS_ii:
.text._Z5alignPfS_ii:
[----:B------:R-:W-:Y:S01]  /*0000*/  LDC R1, c[0x0][0x37c] ;  /* 0x0000df00ff017b82 */ /* 0x000fe20000000800 */
[----:B------:R-:W0:Y:S07]  /*0010*/  S2R R7, SR_TID.X ;  /* 0x0000000000077919 */ /* 0x000e2e0000002100 */
[----:B------:R-:W0:Y:S01]  /*0020*/  S2UR UR6, SR_CTAID.X ;  /* 0x00000000000679c3 */ /* 0x000e220000002500 */
[----:B------:R-:W1:Y:S01]  /*0030*/  LDCU UR7, c[0x0][0x394] ;  /* 0x00007280ff0777ac */ /* 0x000e620008000800 */
[----:B------:R-:W2:Y:S06]  /*0040*/  LDCU.64 UR4, c[0x0][0x358] ;  /* 0x00006b00ff0477ac */ /* 0x000eac0008000a00 */
[----:B------:R-:W0:Y:S08]  /*0050*/  LDC R0, c[0x0][0x360] ;  /* 0x0000d800ff007b82 */ /* 0x000e300000000800 */
[----:B------:R-:W3:Y:S01]  /*0060*/  LDC.64 R2, c[0x0][0x380] ;  /* 0x0000e000ff027b82 */ /* 0x000ee20000000a00 */
[----:B0-----:R-:W-:-:S04]  /*0070*/  IMAD R7, R0, UR6, R7 ;  /* 0x0000000600077c24 */ /* 0x001fc8000f8e0207 */
[----:B-1----:R-:W-:-:S04]  /*0080*/  IMAD R5, R7, UR7, RZ ;  /* 0x0000000707057c24 */ /* 0x002fc8000f8e02ff */
[----:B---3--:R-:W-:Y:S02]  /*0090*/  IMAD.WIDE R2, R5, 0x4, R2 ;  /* 0x0000000405027825 */ /* 0x008fe400078e0202 */
[----:B------:R-:W0:Y:S04]  /*00a0*/  LDC.64 R4, c[0x0][0x388] ;  /* 0x0000e200ff047b82 */ /* 0x000e280000000a00 */
[----:B--2---:R-:W2:Y:S01]  /*00b0*/  LDG.E R3, desc[UR4][R2.64] ;  /* 0x0000000402037981 */ /* 0x004ea2000c1e1900 */
[----:B0-----:R-:W-:-:S05]  /*00c0*/  IMAD.WIDE R4, R7, 0x4, R4 ;  /* 0x0000000407047825 */ /* 0x001fca00078e0204 */
[----:B--2---:R-:W-:Y:S01]  /*00d0*/  STG.E desc[UR4][R4.64], R3 ;  /* 0x0000000304007986 */ /* 0x004fe2000c101904 */
[----:B------:R-:W-:Y:S05]  /*00e0*/  EXIT ;  /* 0x000000000000794d */ /* 0x000fea0003800000 */
.L_x_75:
        /* <DEDUP_REMOVED lines=9> */
.L_x_81:


//--------------------- .text._Z8printArrPf       --------------------------
	.section	.text._Z8printArrPf,"ax",@progbits
	.align	128
        .global         _Z8printArrPf
        .type           _Z8printArrPf,@function
        .size           _Z8printArrPf,(.L_x_82 - _Z8printArrPf)
        .other          _Z8printArrPf,@"STO_CUDA_ENTRY STV_DEFAULT"
_Z8printArrPf:
.text._Z8printArrPf:
[----:B------:R-:W0:Y:S01]  /*0000*/  LDC R1, c[0x0][0x37c] ;  /* 0x0000df00ff017b82 */ /* 0x000e220000000800 */
[----:B------:R-:W1:Y:S01]  /*0010*/  S2R R0, SR_TID.X ;  /* 0x0000000000007919 */ /* 0x000e620000002100 */
[----:B------:R-:W2:Y:S06]  /*0020*/  LDCU UR6, c[0x0][0x2fc] ;  /* 0x00005f80ff0677ac */ /* 0x000eac0008000800 */
[----:B------:R-:W1:Y:S01]  /*0030*/  S2UR UR7, SR_CTAID.X ;  /* 0x00000000000779c3 */ /* 0x000e620000002500 */
[----:B0-----:R-:W-:Y:S01]  /*0040*/  VIADD R1, R1, 0xfffffff0 ;  /* 0xfffffff001017836 */ /* 0x001fe20000000000 */
[----:B------:R-:W0:Y:S06]  /*0050*/  LDCU.64 UR4, c[0x0][0x358] ;  /* 0x00006b00ff0477ac */ /* 0x000e2c0008000a00 */
[----:B------:R-:W3:Y:S01]  /*0060*/  LDC.64 R2, c[0x0][0x380] ;  /* 0x0000e000ff027b82 */ /* 0x000ee20000000a00 */
[----:B------:R-:W-:Y:S01]  /*0070*/  MOV R10, 0x8 ;  /* 0x00000008000a7802 */ /* 0x000fe20000000f00 */
[----:B------:R-:W4:Y:S06]  /*0080*/  LDCU.64 UR8, c[0x4][URZ] ;  /* 0x01000000ff0877ac */ /* 0x000f2c0008000a00 */
[----:B------:R-:W1:Y:S02]  /*0090*/  LDC R5, c[0x0][0x360] ;  /* 0x0000d800ff057b82 */ /* 0x000e640000000800 */
[----:B-1----:R-:W-:-:S04]  /*00a0*/  IMAD R0, R5, UR7, R0 ;  /* 0x0000000705007c24 */ /* 0x002fc8000f8e0200 */
[----:B---3--:R-:W-:-:S06]  /*00b0*/  IMAD.WIDE R2, R0, 0x4, R2 ;  /* 0x0000000400027825 */ /* 0x008fcc00078e0202 */
[----:B0-----:R-:W3:Y:S01]  /*00c0*/  LDG.E R2, desc[UR4][R2.64] ;  /* 0x0000000402027981 */ /* 0x001ee2000c1e1900 */
[----:B------:R-:W0:Y:S01]  /*00d0*/  LDCU UR4, c[0x0][0x2f8] ;  /* 0x00005f00ff0477ac */ /* 0x000e220008000800 */
[----:B------:R-:W1:Y:S01]  /*00e0*/  LDC.64 R10, c[0x4][R10] ;  /* 0x010000000a0a7b82 */ /* 0x000e620000000a00 */
[----:B----4-:R-:W-:Y:S01]  /*00f0*/  IMAD.U32 R4, RZ, RZ, UR8 ;  /* 0x00000008ff047e24 */ /* 0x010fe2000f8e00ff */
[----:B------:R4:W-:Y:S01]  /*0100*/  STL [R1], R0 ;  /* 0x0000000001007387 */ /* 0x0009e20000100800 */
[----:B------:R-:W-:Y:S02]  /*0110*/  MOV R5, UR9 ;  /* 0x0000000900057c02 */ /* 0x000fe40008000f00 */
[----:B0-----:R-:W-:-:S04]  /*0120*/  IADD3 R6, P0, PT, R1, UR4, RZ ;  /* 0x0000000401067c10 */ /* 0x001fc8000ff1e0ff */
[----:B--2---:R-:W-:Y:S01]  /*0130*/  IADD3.X R7, PT, PT, RZ, UR6, RZ, P0, !PT ;  /* 0x00000006ff077c10 */ /* 0x004fe200087fe4ff */
[----:B---3--:R-:W0:Y:S02]  /*0140*/  F2F.F64.F32 R8, R2 ;  /* 0x0000000200087310 */ /* 0x008e240000201800 */
[----:B01----:R4:W-:Y:S06]  /*0150*/  STL.64 [R1+0x8], R8 ;  /* 0x0000080801007387 */ /* 0x0039ec0000100a00 */
[----:B------:R-:W-:-:S07]  /*0160*/  LEPC R20, `(.L_x_76) ;  /* 0x000000001014794e */ /* 0x000fce0000000000 */
[----:B----4-:R-:W-:Y:S05]  /*0170*/  CALL.ABS.NOINC R10 ;  /* 0x000000000a007343 */ /* 0x010fea0003c00000 */
.L_x_76:
[----:B------:R-:W-:Y:S05]  /*0180*/  EXIT ;  /* 0x000000000000794d */ /* 0x000fea0003800000 */
.L_x_77:
        /* <DEDUP_REMOVED lines=15> */
.L_x_82:


//--------------------- .nv.global.init           --------------------------
	.section	.nv.global.init,"aw",@progbits
.nv.global.init:
	.type		$str,@object
	.size		$str,(.L_0 - $str)
$str:
        /*0000*/ 	.byte	0x46, 0x72, 0x6f, 0x6d, 0x20, 0x50, 0x72, 0x69, 0x6e, 0x74, 0x41, 0x72, 0x72, 0x3a, 0x20, 0x72
        /*0010*/ 	.byte	0x65, 0x73, 0x5b, 0x25, 0x64, 0x5d, 0x20, 0x3d, 0x20, 0x25, 0x66, 0x0a, 0x00
.L_0:


//--------------------- .nv.shared.reserved.0     --------------------------
	.section	.nv.shared.reserved.0,"aw",@nobits
	.weak		__nv_reservedSMEM_offset_0_alias
	.size		__nv_reservedSMEM_offset_0_alias, 0, 64
	.other		__nv_reservedSMEM_offset_0_alias,@"STO_CUDA_RESERVED_SHARED STV_DEFAULT"
__nv_reservedSMEM_offset_0_alias:
	.zero		0
	.zero		64


//--------------------- .nv.shared._Z14naiveSharedMemPfS_S_i --------------------------
	.section	.nv.shared._Z14naiveSharedMemPfS_S_i,"aw",@nobits
	.sectionflags	@""
	.align	4
.nv.shared._Z14naiveSharedMemPfS_S_i:
	.zero		13312


//--------------------- .nv.constant0._Z12naiveWarpRedPfS_S_i --------------------------
	.section	.nv.constant0._Z12naiveWarpRedPfS_S_i,"a",@progbits
	.sectionflags	@""
	.align	4
.nv.constant0._Z12naiveWarpRedPfS_S_i:
	.zero		924


//--------------------- .nv.constant0._Z14naiveSharedMemPfS_S_i --------------------------
	.section	.nv.constant0._Z14naiveSharedMemPfS_S_i,"a",@progbits
	.sectionflags	@""
	.align	4
.nv.constant0._Z14naiveSharedMemPfS_S_i:
	.zero		924


//--------------------- .nv.constant0._Z14naiveGlobalMemPfS_S_i --------------------------
	.section	.nv.constant0._Z14naiveGlobalMemPfS_S_i,"a",@progbits
	.sectionflags	@""
	.align	4
.nv.constant0._Z14naiveGlobalMemPfS_S_i:
	.zero		924


//--------------------- .nv.constant0._Z5alignPfS_ii --------------------------
	.section	.nv.constant0._Z5alignPfS_ii,"a",@progbits
	.sectionflags	@""
	.align	4
.nv.constant0._Z5alignPfS_ii:
	.zero		920


//--------------------- .nv.constant0._Z8printArrPf --------------------------
	.section	.nv.constant0._Z8printArrPf,"a",@progbits
	.sectionflags	@""
	.align	4
.nv.constant0._Z8printArrPf:
	.zero		904


//--------------------- SYMBOLS --------------------------

	.type		.nv.reservedSmem.offset0,@object
	.size		.nv.reservedSmem.offset0,0x4
	.type		.nv.reservedSmem.cap,@object
	.size		.nv.reservedSmem.cap,0x4
	.type		vprintf,@function
